	.target	sm_90a

	.elftype	@"ET_EXEC"


//--------------------- .note.nv.tkinfo           --------------------------
	.section	.note.nv.tkinfo,"",@"SHT_NOTE"
	.sectionflags	@"SHF_NOTE_NV_TKINFO"
	.tkinfo
        /*0018*/ 	.word	0x00000002
        /*0030*/ 	.string	""
        /*0030*/ 	.string	"ptxas"
        /*0030*/ 	.string	"Cuda compilation tools, release 13.0, V13.0.88"
        /*0030*/ 	.string	"Build cuda_13.0.r13.0/compiler.36424714_0"
        /*0030*/ 	.string	"-arch sm_90a -m 64 "



//--------------------- .note.nv.cuinfo           --------------------------
	.section	.note.nv.cuinfo,"",@"SHT_NOTE"
	.sectionflags	@"SHF_NOTE_NV_CUINFO"
        /*0018*/ 	.short	0x0002
        /*001a*/ 	.short	0x005a
        /*001c*/ 	.short	0x0082
	.zero		2


//--------------------- .nv.info                  --------------------------
	.section	.nv.info,"",@"SHT_CUDA_INFO"
	.align	4


	//----- nvinfo : EIATTR_REGCOUNT
	.align		4
        /*0000*/ 	.byte	0x04, 0x2f
        /*0002*/ 	.short	(.L_18 - .L_17)
	.align		4
.L_17:
        /*0004*/ 	.word	index@(_ZN7cutlass13device_kernelINS_4gemm6kernel13GemmUniversalIN4cute5tupleIJiiiiEEENS1_10collective13CollectiveMmaINS1_34MainloopSm90TmaGmmaWarpSpecializedILi4ENS5_IJNS4_1CILi1EEESB_SB_EEENS1_35KernelTmaWarpSpecializedCooperativeEEENS5_IJNSA_ILi128EEENSA_ILi256EEENSA_ILi64EEEEEENS_6half_tENS5_IJlSB_lEEESJ_SK_NS4_8TiledMMAINS4_8MMA_AtomIJNS4_4SM904GMMA26MMA_64x256x16_F32F16F16_SSILNSO_5MajorE0ELSQ_0ELNSO_7ScaleInE1ELSR_1EEEEEENS4_6LayoutINS5_IJNSA_ILi2EEESB_SB_EEENS5_IJSB_NSA_ILi0EEESX_EEEEENS5_IJNS4_10UnderscoreES10_S10_EEEEENS4_13SM90_TMA_LOADENS4_14ComposedLayoutINS4_7SwizzleILi3ELi4ELi3EEENS4_18smem_ptr_flag_bitsILi16EEENSU_INS5_IJNSA_ILi8EEESH_EEENS5_IJSH_SB_EEEEEEEvNS4_8identityES13_S1D_vS1E_EENS_8epilogue10collective18CollectiveEpilogueINS1G_22Sm90TmaWarpSpecializedILi4ELi2ELi16ELb1ELb0EEEJSI_NS5_IJSF_NSA_ILi32EEEEEESJ_SK_SJ_SK_NS1G_6fusion15FusionCallbacksIS1K_NS1N_23LinCombPerRowBiasEltActINS1G_6thread4ReLuESJ_fSJ_SJ_fLi8ELNS_15FloatRoundStyleE2EEESI_S1M_JEEES13_NS14_INS15_ILi2ELi4ELi3EEES18_NSU_INS5_IJS19_S1L_EEENS5_IJS1L_SB_EEEEEEENS4_17SM75_U32x4_LDSM_NENS4_14SM90_TMA_STOREES1Z_NS4_17SM90_U32x4_STSM_NENS4_9Copy_AtomIJS22_SJ_EEEvEEEvvEEEEvNT_6ParamsE)
        /*0008*/ 	.word	0x000000a8


	//----- nvinfo : EIATTR_FRAME_SIZE
	.align		4
.L_18:
        /*000c*/ 	.byte	0x04, 0x11
        /*000e*/ 	.short	(.L_20 - .L_19)
	.align		4
.L_19:
        /*0010*/ 	.word	index@(_ZN7cutlass13device_kernelINS_4gemm6kernel13GemmUniversalIN4cute5tupleIJiiiiEEENS1_10collective13CollectiveMmaINS1_34MainloopSm90TmaGmmaWarpSpecializedILi4ENS5_IJNS4_1CILi1EEESB_SB_EEENS1_35KernelTmaWarpSpecializedCooperativeEEENS5_IJNSA_ILi128EEENSA_ILi256EEENSA_ILi64EEEEEENS_6half_tENS5_IJlSB_lEEESJ_SK_NS4_8TiledMMAINS4_8MMA_AtomIJNS4_4SM904GMMA26MMA_64x256x16_F32F16F16_SSILNSO_5MajorE0ELSQ_0ELNSO_7ScaleInE1ELSR_1EEEEEENS4_6LayoutINS5_IJNSA_ILi2EEESB_SB_EEENS5_IJSB_NSA_ILi0EEESX_EEEEENS5_IJNS4_10UnderscoreES10_S10_EEEEENS4_13SM90_TMA_LOADENS4_14ComposedLayoutINS4_7SwizzleILi3ELi4ELi3EEENS4_18smem_ptr_flag_bitsILi16EEENSU_INS5_IJNSA_ILi8EEESH_EEENS5_IJSH_SB_EEEEEEEvNS4_8identityES13_S1D_vS1E_EENS_8epilogue10collective18CollectiveEpilogueINS1G_22Sm90TmaWarpSpecializedILi4ELi2ELi16ELb1ELb0EEEJSI_NS5_IJSF_NSA_ILi32EEEEEESJ_SK_SJ_SK_NS1G_6fusion15FusionCallbacksIS1K_NS1N_23LinCombPerRowBiasEltActINS1G_6thread4ReLuESJ_fSJ_SJ_fLi8ELNS_15FloatRoundStyleE2EEESI_S1M_JEEES13_NS14_INS15_ILi2ELi4ELi3EEES18_NSU_INS5_IJS19_S1L_EEENS5_IJS1L_SB_EEEEEEENS4_17SM75_U32x4_LDSM_NENS4_14SM90_TMA_STOREES1Z_NS4_17SM90_U32x4_STSM_NENS4_9Copy_AtomIJS22_SJ_EEEvEEEvvEEEEvNT_6ParamsE)
        /*0014*/ 	.word	0x00000000


	//----- nvinfo : EIATTR_MIN_STACK_SIZE
	.align		4
.L_20:
        /*0018*/ 	.byte	0x04, 0x12
        /*001a*/ 	.short	(.L_22 - .L_21)
	.align		4
.L_21:
        /*001c*/ 	.word	index@(_ZN7cutlass13device_kernelINS_4gemm6kernel13GemmUniversalIN4cute5tupleIJiiiiEEENS1_10collective13CollectiveMmaINS1_34MainloopSm90TmaGmmaWarpSpecializedILi4ENS5_IJNS4_1CILi1EEESB_SB_EEENS1_35KernelTmaWarpSpecializedCooperativeEEENS5_IJNSA_ILi128EEENSA_ILi256EEENSA_ILi64EEEEEENS_6half_tENS5_IJlSB_lEEESJ_SK_NS4_8TiledMMAINS4_8MMA_AtomIJNS4_4SM904GMMA26MMA_64x256x16_F32F16F16_SSILNSO_5MajorE0ELSQ_0ELNSO_7ScaleInE1ELSR_1EEEEEENS4_6LayoutINS5_IJNSA_ILi2EEESB_SB_EEENS5_IJSB_NSA_ILi0EEESX_EEEEENS5_IJNS4_10UnderscoreES10_S10_EEEEENS4_13SM90_TMA_LOADENS4_14ComposedLayoutINS4_7SwizzleILi3ELi4ELi3EEENS4_18smem_ptr_flag_bitsILi16EEENSU_INS5_IJNSA_ILi8EEESH_EEENS5_IJSH_SB_EEEEEEEvNS4_8identityES13_S1D_vS1E_EENS_8epilogue10collective18CollectiveEpilogueINS1G_22Sm90TmaWarpSpecializedILi4ELi2ELi16ELb1ELb0EEEJSI_NS5_IJSF_NSA_ILi32EEEEEESJ_SK_SJ_SK_NS1G_6fusion15FusionCallbacksIS1K_NS1N_23LinCombPerRowBiasEltActINS1G_6thread4ReLuESJ_fSJ_SJ_fLi8ELNS_15FloatRoundStyleE2EEESI_S1M_JEEES13_NS14_INS15_ILi2ELi4ELi3EEES18_NSU_INS5_IJS19_S1L_EEENS5_IJS1L_SB_EEEEEEENS4_17SM75_U32x4_LDSM_NENS4_14SM90_TMA_STOREES1Z_NS4_17SM90_U32x4_STSM_NENS4_9Copy_AtomIJS22_SJ_EEEvEEEvvEEEEvNT_6ParamsE)
        /*0020*/ 	.word	0x00000000
.L_22:


//--------------------- .nv.compat                --------------------------
	.section	.nv.compat,"",@"SHT_CUDA_COMPAT_INFO"
	.align	4
        /*0000*/ 	.byte	0x02, 0x09, 0x01, 0x00, 0x02, 0x02, 0x04, 0x00, 0x02, 0x05, 0x05, 0x00, 0x03, 0x07, 0x01, 0x01
        /*0010*/ 	.byte	0x02, 0x03, 0x01, 0x00, 0x02, 0x06, 0x01, 0x00, 0x04, 0x0b, 0x08, 0x00, 0x00, 0x00, 0x00, 0x00
        /*0020*/ 	.byte	0x00, 0x00, 0x00, 0x00


//--------------------- .nv.info._ZN7cutlass13device_kernelINS_4gemm6kernel13GemmUniversalIN4cute5tupleIJiiiiEEENS1_10collective13CollectiveMmaINS1_34MainloopSm90TmaGmmaWarpSpecializedILi4ENS5_IJNS4_1CILi1EEESB_SB_EEENS1_35KernelTmaWarpSpecializedCooperativeEEENS5_IJNSA_ILi128EEENSA_ILi256EEENSA_ILi64EEEEEENS_6half_tENS5_IJlSB_lEEESJ_SK_NS4_8TiledMMAINS4_8MMA_AtomIJNS4_4SM904GMMA26MMA_64x256x16_F32F16F16_SSILNSO_5MajorE0ELSQ_0ELNSO_7ScaleInE1ELSR_1EEEEEENS4_6LayoutINS5_IJNSA_ILi2EEESB_SB_EEENS5_IJSB_NSA_ILi0EEESX_EEEEENS5_IJNS4_10UnderscoreES10_S10_EEEEENS4_13SM90_TMA_LOADENS4_14ComposedLayoutINS4_7SwizzleILi3ELi4ELi3EEENS4_18smem_ptr_flag_bitsILi16EEENSU_INS5_IJNSA_ILi8EEESH_EEENS5_IJSH_SB_EEEEEEEvNS4_8identityES13_S1D_vS1E_EENS_8epilogue10collective18CollectiveEpilogueINS1G_22Sm90TmaWarpSpecializedILi4ELi2ELi16ELb1ELb0EEEJSI_NS5_IJSF_NSA_ILi32EEEEEESJ_SK_SJ_SK_NS1G_6fusion15FusionCallbacksIS1K_NS1N_23LinCombPerRowBiasEltActINS1G_6thread4ReLuESJ_fSJ_SJ_fLi8ELNS_15FloatRoundStyleE2EEESI_S1M_JEEES13_NS14_INS15_ILi2ELi4ELi3EEES18_NSU_INS5_IJS19_S1L_EEENS5_IJS1L_SB_EEEEEEENS4_17SM75_U32x4_LDSM_NENS4_14SM90_TMA_STOREES1Z_NS4_17SM90_U32x4_STSM_NENS4_9Copy_AtomIJS22_SJ_EEEvEEEvvEEEEvNT_6ParamsE --------------------------
	.section	.nv.info._ZN7cutlass13device_kernelINS_4gemm6kernel13GemmUniversalIN4cute5tupleIJiiiiEEENS1_10collective13CollectiveMmaINS1_34MainloopSm90TmaGmmaWarpSpecializedILi4ENS5_IJNS4_1CILi1EEESB_SB_EEENS1_35KernelTmaWarpSpecializedCooperativeEEENS5_IJNSA_ILi128EEENSA_ILi256EEENSA_ILi64EEEEEENS_6half_tENS5_IJlSB_lEEESJ_SK_NS4_8TiledMMAINS4_8MMA_AtomIJNS4_4SM904GMMA26MMA_64x256x16_F32F16F16_SSILNSO_5MajorE0ELSQ_0ELNSO_7ScaleInE1ELSR_1EEEEEENS4_6LayoutINS5_IJNSA_ILi2EEESB_SB_EEENS5_IJSB_NSA_ILi0EEESX_EEEEENS5_IJNS4_10UnderscoreES10_S10_EEEEENS4_13SM90_TMA_LOADENS4_14ComposedLayoutINS4_7SwizzleILi3ELi4ELi3EEENS4_18smem_ptr_flag_bitsILi16EEENSU_INS5_IJNSA_ILi8EEESH_EEENS5_IJSH_SB_EEEEEEEvNS4_8identityES13_S1D_vS1E_EENS_8epilogue10collective18CollectiveEpilogueINS1G_22Sm90TmaWarpSpecializedILi4ELi2ELi16ELb1ELb0EEEJSI_NS5_IJSF_NSA_ILi32EEEEEESJ_SK_SJ_SK_NS1G_6fusion15FusionCallbacksIS1K_NS1N_23LinCombPerRowBiasEltActINS1G_6thread4ReLuESJ_fSJ_SJ_fLi8ELNS_15FloatRoundStyleE2EEESI_S1M_JEEES13_NS14_INS15_ILi2ELi4ELi3EEES18_NSU_INS5_IJS19_S1L_EEENS5_IJS1L_SB_EEEEEEENS4_17SM75_U32x4_LDSM_NENS4_14SM90_TMA_STOREES1Z_NS4_17SM90_U32x4_STSM_NENS4_9Copy_AtomIJS22_SJ_EEEvEEEvvEEEEvNT_6ParamsE,"",@"SHT_CUDA_INFO"
	.sectionflags	@""
	.align	4


	//----- nvinfo : EIATTR_CUDA_API_VERSION
	.align		4
        /*0000*/ 	.byte	0x04, 0x37
        /*0002*/ 	.short	(.L_24 - .L_23)
.L_23:
        /*0004*/ 	.word	0x00000082


	//----- nvinfo : EIATTR_KPARAM_INFO
	.align		4
.L_24:
        /*0008*/ 	.byte	0x04, 0x17
        /*000a*/ 	.short	(.L_26 - .L_25)
.L_25:
        /*000c*/ 	.word	0x00000000
        /*0010*/ 	.short	0x0000
        /*0012*/ 	.short	0x0070
        /*0014*/ 	.byte	0x00, 0xf0, 0x01, 0x1c


	//----- nvinfo : EIATTR_SPARSE_MMA_MASK
	.align		4
.L_26:
        /*0018*/ 	.byte	0x03, 0x50
        /*001a*/ 	.short	0x0000


	//----- nvinfo : EIATTR_MAXREG_COUNT
	.align		4
        /*001c*/ 	.byte	0x03, 0x1b
        /*001e*/ 	.short	0x00a8


	//----- nvinfo : EIATTR_NUM_BARRIERS
	.align		4
        /*0020*/ 	.byte	0x02, 0x4c
        /*0022*/ 	.byte	0x02
	.zero		1


	//----- nvinfo : EIATTR_EXTERNS
	.align		4
        /*0024*/ 	.byte	0x04, 0x0f
        /*0026*/ 	.short	(.L_28 - .L_27)


	//   ....[0]....
	.align		4
.L_27:
        /*0028*/ 	.word	index@(__assertfail)


	//----- nvinfo : EIATTR_MERCURY_ISA_VERSION
	.align		4
.L_28:
        /*002c*/ 	.byte	0x03, 0x5f
        /*002e*/ 	.short	0x0101


	//----- nvinfo : EIATTR_INT_WARP_WIDE_INSTR_OFFSETS
	.align		4
        /*0030*/ 	.byte	0x04, 0x31
        /*0032*/ 	.short	(.L_30 - .L_29)


	//   ....[0]....
.L_29:
        /*0034*/ 	.word	0x000008c0


	//   ....[1]....
        /*0038*/ 	.word	0x000008d0


	//   ....[2]....
        /*003c*/ 	.word	0x00000950


	//----- nvinfo : EIATTR_COOP_GROUP_MASK_REGIDS
	.align		4
.L_30:
        /*0040*/ 	.byte	0x04, 0x29
        /*0042*/ 	.short	(.L_32 - .L_31)


	//   ....[0]....
.L_31:
        /*0044*/ 	.word	0xffffffff


	//   ....[1]....
        /*0048*/ 	.word	0xffffffff


	//   ....[2]....
        /*004c*/ 	.word	0xffffffff


	//   ....[3]....
        /*0050*/ 	.word	0xffffffff


	//   ....[4]....
        /*0054*/ 	.word	0xffffffff


	//   ....[5]....
        /*0058*/ 	.word	0xffffffff


	//----- nvinfo : EIATTR_COOP_GROUP_INSTR_OFFSETS
	.align		4
.L_32:
        /*005c*/ 	.byte	0x04, 0x28
        /*005e*/ 	.short	(.L_34 - .L_33)


	//   ....[0]....
.L_33:
        /*0060*/ 	.word	0x00000070


	//   ....[1]....
        /*0064*/ 	.word	0x00000080


	//   ....[2]....
        /*0068*/ 	.word	0x00000440


	//   ....[3]....
        /*006c*/ 	.word	0x000005d0


	//   ....[4]....
        /*0070*/ 	.word	0x00000780


	//   ....[5]....
        /*0074*/ 	.word	0x000014e0


	//----- nvinfo : EIATTR_REG_RECONFIG
	.align		4
.L_34:
        /*0078*/ 	.byte	0x01, 0x54
	.zero		2


	//----- nvinfo : EIATTR_SYSCALL_OFFSETS
	.align		4
        /*007c*/ 	.byte	0x04, 0x46
        /*007e*/ 	.short	(.L_36 - .L_35)


	//   ....[0]....
.L_35:
        /*0080*/ 	.word	0x000016a0


	//   ....[1]....
        /*0084*/ 	.word	0x00002120


	//   ....[2]....
        /*0088*/ 	.word	0x00002210


	//----- nvinfo : EIATTR_MBARRIER_INSTR_OFFSETS
	.align		4
.L_36:
        /*008c*/ 	.byte	0x04, 0x39
        /*008e*/ 	.short	(.L_38 - .L_37)


	//   ....[0]....
.L_37:
        /*0090*/ 	.word	0x00000540
        /*0094*/ 	.word	0x000000ff
        /*0098*/ 	.word	0x00000000
        /*009c*/ 	.short	0x0100
        /*009e*/ 	.byte	0x08
	.zero		1


	//   ....[1]....
        /*00a0*/ 	.word	0x00000550
        /*00a4*/ 	.word	0x000000ff
        /*00a8*/ 	.word	0x00000020
        /*00ac*/ 	.short	0x0100
        /*00ae*/ 	.byte	0x08
	.zero		1


	//   ....[2]....
        /*00b0*/ 	.word	0x00000560
        /*00b4*/ 	.word	0x000000ff
        /*00b8*/ 	.word	0x00000008
        /*00bc*/ 	.short	0x0100
        /*00be*/ 	.byte	0x08
	.zero		1


	//   ....[3]....
        /*00c0*/ 	.word	0x00000570
        /*00c4*/ 	.word	0x000000ff
        /*00c8*/ 	.word	0x00000028
        /*00cc*/ 	.short	0x0100
        /*00ce*/ 	.byte	0x08
	.zero		1


	//   ....[4]....
        /*00d0*/ 	.word	0x00000580
        /*00d4*/ 	.word	0x000000ff
        /*00d8*/ 	.word	0x00000010
        /*00dc*/ 	.short	0x0100
        /*00de*/ 	.byte	0x08
	.zero		1


	//   ....[5]....
        /*00e0*/ 	.word	0x00000590
        /*00e4*/ 	.word	0x000000ff
        /*00e8*/ 	.word	0x00000030
        /*00ec*/ 	.short	0x0100
        /*00ee*/ 	.byte	0x08
	.zero		1


	//   ....[6]....
        /*00f0*/ 	.word	0x000005a0
        /*00f4*/ 	.word	0x000000ff
        /*00f8*/ 	.word	0x00000018
        /*00fc*/ 	.short	0x0100
        /*00fe*/ 	.byte	0x08
	.zero		1


	//   ....[7]....
        /*0100*/ 	.word	0x000005b0
        /*0104*/ 	.word	0x000000ff
        /*0108*/ 	.word	0x00000038
        /*010c*/ 	.short	0x0100
        /*010e*/ 	.byte	0x08
	.zero		1


	//   ....[8]....
        /*0110*/ 	.word	0x000006f0
        /*0114*/ 	.word	0x000000ff
        /*0118*/ 	.word	0x00000040
        /*011c*/ 	.short	0x0100
        /*011e*/ 	.byte	0x08
	.zero		1


	//   ....[9]....
        /*0120*/ 	.word	0x00000700
        /*0124*/ 	.word	0x000000ff
        /*0128*/ 	.word	0x00000060
        /*012c*/ 	.short	0x0100
        /*012e*/ 	.byte	0x08
	.zero		1


	//   ....[10]....
        /*0130*/ 	.word	0x00000710
        /*0134*/ 	.word	0x000000ff
        /*0138*/ 	.word	0x00000048
        /*013c*/ 	.short	0x0100
        /*013e*/ 	.byte	0x08
	.zero		1


	//   ....[11]....
        /*0140*/ 	.word	0x00000720
        /*0144*/ 	.word	0x000000ff
        /*0148*/ 	.word	0x00000068
        /*014c*/ 	.short	0x0100
        /*014e*/ 	.byte	0x08
	.zero		1


	//   ....[12]....
        /*0150*/ 	.word	0x00000730
        /*0154*/ 	.word	0x000000ff
        /*0158*/ 	.word	0x00000050
        /*015c*/ 	.short	0x0100
        /*015e*/ 	.byte	0x08
	.zero		1


	//   ....[13]....
        /*0160*/ 	.word	0x00000740
        /*0164*/ 	.word	0x000000ff
        /*0168*/ 	.word	0x00000070
        /*016c*/ 	.short	0x0100
        /*016e*/ 	.byte	0x08
	.zero		1


	//   ....[14]....
        /*0170*/ 	.word	0x00000750
        /*0174*/ 	.word	0x000000ff
        /*0178*/ 	.word	0x00000058
        /*017c*/ 	.short	0x0100
        /*017e*/ 	.byte	0x08
	.zero		1


	//   ....[15]....
        /*0180*/ 	.word	0x00000760
        /*0184*/ 	.word	0x000000ff
        /*0188*/ 	.word	0x00000078
        /*018c*/ 	.short	0x0100
        /*018e*/ 	.byte	0x08
	.zero		1


	//   ....[16]....
        /*0190*/ 	.word	0x000009f0
        /*0194*/ 	.word	0x000000ff
        /*0198*/ 	.word	0x00000080
        /*019c*/ 	.short	0x0100
        /*019e*/ 	.byte	0x08
	.zero		1


	//   ....[17]....
        /*01a0*/ 	.word	0x00000a50
        /*01a4*/ 	.word	0x000000ff
        /*01a8*/ 	.word	0x00000088
        /*01ac*/ 	.short	0x0100
        /*01ae*/ 	.byte	0x08
	.zero		1


	//   ....[18]....
        /*01b0*/ 	.word	0x00001720
        /*01b4*/ 	.word	0x00000003
        /*01b8*/ 	.word	0x00000000
        /*01bc*/ 	.short	0x010a
        /*01be*/ 	.byte	0x3f
	.zero		1


	//   ....[19]....
        /*01c0*/ 	.word	0x00001760
        /*01c4*/ 	.word	0x00000003
        /*01c8*/ 	.word	0x00000000
        /*01cc*/ 	.short	0x010a
        /*01ce*/ 	.byte	0x3f
	.zero		1


	//   ....[20]....
        /*01d0*/ 	.word	0x00001b00
        /*01d4*/ 	.word	0x000000ff
        /*01d8*/ 	.word	0x00000000
        /*01dc*/ 	.short	0x010a
        /*01de*/ 	.byte	0x04
	.zero		1


	//   ....[21]....
        /*01e0*/ 	.word	0x00001b40
        /*01e4*/ 	.word	0x000000ff
        /*01e8*/ 	.word	0x00000000
        /*01ec*/ 	.short	0x010a
        /*01ee*/ 	.byte	0x04
	.zero		1


	//   ....[22]....
        /*01f0*/ 	.word	0x00001dd0
        /*01f4*/ 	.word	0x000000ff
        /*01f8*/ 	.word	0x00000000
        /*01fc*/ 	.short	0x0101
        /*01fe*/ 	.byte	0x04
	.zero		1


	//   ....[23]....
        /*0200*/ 	.word	0x00001f80
        /*0204*/ 	.word	0x000000ff
        /*0208*/ 	.word	0x00000000
        /*020c*/ 	.short	0x0101
        /*020e*/ 	.byte	0x04
	.zero		1


	//   ....[24]....
        /*0210*/ 	.word	0x00002ae0
        /*0214*/ 	.word	0x000000ff
        /*0218*/ 	.word	0x00000040
        /*021c*/ 	.short	0x010a
        /*021e*/ 	.byte	0x2d
	.zero		1


	//   ....[25]....
        /*0220*/ 	.word	0x000032e0
        /*0224*/ 	.word	0x000000ff
        /*0228*/ 	.word	0x00000000
        /*022c*/ 	.short	0x0101
        /*022e*/ 	.byte	0x04
	.zero		1


	//   ....[26]....
        /*0230*/ 	.word	0x000033c0
        /*0234*/ 	.word	0x00000019
        /*0238*/ 	.word	0x00000040
        /*023c*/ 	.short	0x010a
        /*023e*/ 	.byte	0x3f
	.zero		1


	//   ....[27]....
        /*0240*/ 	.word	0x000039e0
        /*0244*/ 	.word	0x000000ff
        /*0248*/ 	.word	0x00000000
        /*024c*/ 	.short	0x0101
        /*024e*/ 	.byte	0x04
	.zero		1


	//   ....[28]....
        /*0250*/ 	.word	0x00003ad0
        /*0254*/ 	.word	0x00000018
        /*0258*/ 	.word	0x00000040
        /*025c*/ 	.short	0x010a
        /*025e*/ 	.byte	0x3f
	.zero		1


	//   ....[29]....
        /*0260*/ 	.word	0x00004120
        /*0264*/ 	.word	0x000000ff
        /*0268*/ 	.word	0x00000000
        /*026c*/ 	.short	0x0101
        /*026e*/ 	.byte	0x04
	.zero		1


	//   ....[30]....
        /*0270*/ 	.word	0x00004200
        /*0274*/ 	.word	0x00000019
        /*0278*/ 	.word	0x00000040
        /*027c*/ 	.short	0x010a
        /*027e*/ 	.byte	0x3f
	.zero		1


	//   ....[31]....
        /*0280*/ 	.word	0x00004860
        /*0284*/ 	.word	0x000000ff
        /*0288*/ 	.word	0x00000000
        /*028c*/ 	.short	0x0101
        /*028e*/ 	.byte	0x04
	.zero		1


	//   ....[32]....
        /*0290*/ 	.word	0x00004950
        /*0294*/ 	.word	0x00000018
        /*0298*/ 	.word	0x00000040
        /*029c*/ 	.short	0x010a
        /*029e*/ 	.byte	0x3f
	.zero		1


	//   ....[33]....
        /*02a0*/ 	.word	0x00004f80
        /*02a4*/ 	.word	0x000000ff
        /*02a8*/ 	.word	0x00000000
        /*02ac*/ 	.short	0x0101
        /*02ae*/ 	.byte	0x04
	.zero		1


	//   ....[34]....
        /*02b0*/ 	.word	0x00005070
        /*02b4*/ 	.word	0x00000015
        /*02b8*/ 	.word	0x00000040
        /*02bc*/ 	.short	0x010a
        /*02be*/ 	.byte	0x3f
	.zero		1


	//   ....[35]....
        /*02c0*/ 	.word	0x000056a0
        /*02c4*/ 	.word	0x000000ff
        /*02c8*/ 	.word	0x00000000
        /*02cc*/ 	.short	0x0101
        /*02ce*/ 	.byte	0x04
	.zero		1


	//   ....[36]....
        /*02d0*/ 	.word	0x00005790
        /*02d4*/ 	.word	0x00000015
        /*02d8*/ 	.word	0x00000040
        /*02dc*/ 	.short	0x010a
        /*02de*/ 	.byte	0x3f
	.zero		1


	//   ....[37]....
        /*02e0*/ 	.word	0x00005dc0
        /*02e4*/ 	.word	0x000000ff
        /*02e8*/ 	.word	0x00000000
        /*02ec*/ 	.short	0x0101
        /*02ee*/ 	.byte	0x04
	.zero		1


	//   ....[38]....
        /*02f0*/ 	.word	0x00005ea0
        /*02f4*/ 	.word	0x00000015
        /*02f8*/ 	.word	0x00000040
        /*02fc*/ 	.short	0x010a
        /*02fe*/ 	.byte	0x3f
	.zero		1


	//   ....[39]....
        /*0300*/ 	.word	0x00006490
        /*0304*/ 	.word	0x000000ff
        /*0308*/ 	.word	0x00000000
        /*030c*/ 	.short	0x0101
        /*030e*/ 	.byte	0x04
	.zero		1


	//   ....[40]....
        /*0310*/ 	.word	0x00006e70
        /*0314*/ 	.word	0x000000ff
        /*0318*/ 	.word	0x00000000
        /*031c*/ 	.short	0x0101
        /*031e*/ 	.byte	0x04
	.zero		1


	//   ....[41]....
        /*0320*/ 	.word	0x00007550
        /*0324*/ 	.word	0x000000ff
        /*0328*/ 	.word	0x00000088
        /*032c*/ 	.short	0x010a
        /*032e*/ 	.byte	0x04
	.zero		1


	//   ....[42]....
        /*0330*/ 	.word	0x00007950
        /*0334*/ 	.word	0x000000ff
        /*0338*/ 	.word	0x00000060
        /*033c*/ 	.short	0x010a
        /*033e*/ 	.byte	0x0d
	.zero		1


	//   ....[43]....
        /*0340*/ 	.word	0x00007a40
        /*0344*/ 	.word	0x000000ff
        /*0348*/ 	.word	0x00000040
        /*034c*/ 	.short	0x010b
        /*034e*/ 	.byte	0x0d
	.zero		1


	//   ....[44]....
        /*0350*/ 	.word	0x00007aa0
        /*0354*/ 	.word	0x000000ff
        /*0358*/ 	.word	0x00000000
        /*035c*/ 	.short	0x0101
        /*035e*/ 	.byte	0x10
	.zero		1


	//   ....[45]....
        /*0360*/ 	.word	0x00007ad0
        /*0364*/ 	.word	0x000000ff
        /*0368*/ 	.word	0x00000068
        /*036c*/ 	.short	0x010a
        /*036e*/ 	.byte	0x0d
	.zero		1


	//   ....[46]....
        /*0370*/ 	.word	0x00007be0
        /*0374*/ 	.word	0x000000ff
        /*0378*/ 	.word	0x00000048
        /*037c*/ 	.short	0x010b
        /*037e*/ 	.byte	0x0d
	.zero		1


	//   ....[47]....
        /*0380*/ 	.word	0x00007c40
        /*0384*/ 	.word	0x000000ff
        /*0388*/ 	.word	0x00000000
        /*038c*/ 	.short	0x0101
        /*038e*/ 	.byte	0x12
	.zero		1


	//   ....[48]....
        /*0390*/ 	.word	0x00007c70
        /*0394*/ 	.word	0x000000ff
        /*0398*/ 	.word	0x00000070
        /*039c*/ 	.short	0x010a
        /*039e*/ 	.byte	0x0d
	.zero		1


	//   ....[49]....
        /*03a0*/ 	.word	0x00007d80
        /*03a4*/ 	.word	0x000000ff
        /*03a8*/ 	.word	0x00000050
        /*03ac*/ 	.short	0x010b
        /*03ae*/ 	.byte	0x0d
	.zero		1


	//   ....[50]....
        /*03b0*/ 	.word	0x00007de0
        /*03b4*/ 	.word	0x000000ff
        /*03b8*/ 	.word	0x00000000
        /*03bc*/ 	.short	0x0101
        /*03be*/ 	.byte	0x15
	.zero		1


	//   ....[51]....
        /*03c0*/ 	.word	0x00007e10
        /*03c4*/ 	.word	0x000000ff
        /*03c8*/ 	.word	0x00000078
        /*03cc*/ 	.short	0x010a
        /*03ce*/ 	.byte	0x0d
	.zero		1


	//   ....[52]....
        /*03d0*/ 	.word	0x00007f20
        /*03d4*/ 	.word	0x000000ff
        /*03d8*/ 	.word	0x00000058
        /*03dc*/ 	.short	0x010b
        /*03de*/ 	.byte	0x0d
	.zero		1


	//   ....[53]....
        /*03e0*/ 	.word	0x00007f80
        /*03e4*/ 	.word	0x000000ff
        /*03e8*/ 	.word	0x00000000
        /*03ec*/ 	.short	0x0101
        /*03ee*/ 	.byte	0x1d
	.zero		1


	//   ....[54]....
        /*03f0*/ 	.word	0x00007fc0
        /*03f4*/ 	.word	0x000000ff
        /*03f8*/ 	.word	0x00000060
        /*03fc*/ 	.short	0x010a
        /*03fe*/ 	.byte	0x0d
	.zero		1


	//   ....[55]....
        /*0400*/ 	.word	0x000080c0
        /*0404*/ 	.word	0x000000ff
        /*0408*/ 	.word	0x00000040
        /*040c*/ 	.short	0x010b
        /*040e*/ 	.byte	0x0d
	.zero		1


	//   ....[56]....
        /*0410*/ 	.word	0x00008100
        /*0414*/ 	.word	0x000000ff
        /*0418*/ 	.word	0x00000000
        /*041c*/ 	.short	0x0101
        /*041e*/ 	.byte	0x10
	.zero		1


	//   ....[57]....
        /*0420*/ 	.word	0x00008130
        /*0424*/ 	.word	0x000000ff
        /*0428*/ 	.word	0x00000068
        /*042c*/ 	.short	0x010a
        /*042e*/ 	.byte	0x0d
	.zero		1


	//   ....[58]....
        /*0430*/ 	.word	0x00008230
        /*0434*/ 	.word	0x000000ff
        /*0438*/ 	.word	0x00000048
        /*043c*/ 	.short	0x010b
        /*043e*/ 	.byte	0x0d
	.zero		1


	//   ....[59]....
        /*0440*/ 	.word	0x00008270
        /*0444*/ 	.word	0x000000ff
        /*0448*/ 	.word	0x00000000
        /*044c*/ 	.short	0x0101
        /*044e*/ 	.byte	0x12
	.zero		1


	//   ....[60]....
        /*0450*/ 	.word	0x000082a0
        /*0454*/ 	.word	0x000000ff
        /*0458*/ 	.word	0x00000070
        /*045c*/ 	.short	0x010a
        /*045e*/ 	.byte	0x0d
	.zero		1


	//   ....[61]....
        /*0460*/ 	.word	0x000083a0
        /*0464*/ 	.word	0x000000ff
        /*0468*/ 	.word	0x00000050
        /*046c*/ 	.short	0x010b
        /*046e*/ 	.byte	0x0d
	.zero		1


	//   ....[62]....
        /*0470*/ 	.word	0x000083e0
        /*0474*/ 	.word	0x000000ff
        /*0478*/ 	.word	0x00000000
        /*047c*/ 	.short	0x0101
        /*047e*/ 	.byte	0x15
	.zero		1


	//   ....[63]....
        /*0480*/ 	.word	0x00008410
        /*0484*/ 	.word	0x000000ff
        /*0488*/ 	.word	0x00000078
        /*048c*/ 	.short	0x010a
        /*048e*/ 	.byte	0x0d
	.zero		1


	//   ....[64]....
        /*0490*/ 	.word	0x00008510
        /*0494*/ 	.word	0x000000ff
        /*0498*/ 	.word	0x00000058
        /*049c*/ 	.short	0x010b
        /*049e*/ 	.byte	0x0d
	.zero		1


	//   ....[65]....
        /*04a0*/ 	.word	0x00008560
        /*04a4*/ 	.word	0x000000ff
        /*04a8*/ 	.word	0x00000000
        /*04ac*/ 	.short	0x0101
        /*04ae*/ 	.byte	0x1d
	.zero		1


	//   ....[66]....
        /*04b0*/ 	.word	0x00008c20
        /*04b4*/ 	.word	0x00000000
        /*04b8*/ 	.word	0x00000060
        /*04bc*/ 	.short	0x010a
        /*04be*/ 	.byte	0x3f
	.zero		1


	//   ....[67]....
        /*04c0*/ 	.word	0x00008c60
        /*04c4*/ 	.word	0x00000000
        /*04c8*/ 	.word	0x00000068
        /*04cc*/ 	.short	0x010a
        /*04ce*/ 	.byte	0x3f
	.zero		1


	//   ....[68]....
        /*04d0*/ 	.word	0x00008ca0
        /*04d4*/ 	.word	0x00000000
        /*04d8*/ 	.word	0x00000070
        /*04dc*/ 	.short	0x010a
        /*04de*/ 	.byte	0x3f
	.zero		1


	//   ....[69]....
        /*04e0*/ 	.word	0x00008d00
        /*04e4*/ 	.word	0x00000000
        /*04e8*/ 	.word	0x00000078
        /*04ec*/ 	.short	0x010a
        /*04ee*/ 	.byte	0x3f
	.zero		1


	//   ....[70]....
        /*04f0*/ 	.word	0x00009030
        /*04f4*/ 	.word	0x0000000f
        /*04f8*/ 	.word	0x00000020
        /*04fc*/ 	.short	0x010a
        /*04fe*/ 	.byte	0x3f
	.zero		1


	//   ....[71]....
        /*0500*/ 	.word	0x000093f0
        /*0504*/ 	.word	0x00000005
        /*0508*/ 	.word	0x00000088
        /*050c*/ 	.short	0x0101
        /*050e*/ 	.byte	0x3f
	.zero		1


	//   ....[72]....
        /*0510*/ 	.word	0x00009b00
        /*0514*/ 	.word	0x00000007
        /*0518*/ 	.word	0x00000000
        /*051c*/ 	.short	0x010a
        /*051e*/ 	.byte	0x3f
	.zero		1


	//   ....[73]....
        /*0520*/ 	.word	0x00009b80
        /*0524*/ 	.word	0x00000006
        /*0528*/ 	.word	0x00000000
        /*052c*/ 	.short	0x010a
        /*052e*/ 	.byte	0x3f
	.zero		1


	//   ....[74]....
        /*0530*/ 	.word	0x00009c10
        /*0534*/ 	.word	0x00000007
        /*0538*/ 	.word	0x00000000
        /*053c*/ 	.short	0x010a
        /*053e*/ 	.byte	0x3f
	.zero		1


	//   ....[75]....
        /*0540*/ 	.word	0x00009ca0
        /*0544*/ 	.word	0x00000005
        /*0548*/ 	.word	0x00000000
        /*054c*/ 	.short	0x010a
        /*054e*/ 	.byte	0x3f
	.zero		1


	//   ....[76]....
        /*0550*/ 	.word	0x00009d00
        /*0554*/ 	.word	0x00000003
        /*0558*/ 	.word	0x00000000
        /*055c*/ 	.short	0x010a
        /*055e*/ 	.byte	0x3f
	.zero		1


	//   ....[77]....
        /*0560*/ 	.word	0x00009d60
        /*0564*/ 	.word	0x00000004
        /*0568*/ 	.word	0x00000000
        /*056c*/ 	.short	0x010a
        /*056e*/ 	.byte	0x3f
	.zero		1


	//   ....[78]....
        /*0570*/ 	.word	0x00009dc0
        /*0574*/ 	.word	0x00000005
        /*0578*/ 	.word	0x00000040
        /*057c*/ 	.short	0x010a
        /*057e*/ 	.byte	0x3f
	.zero		1


	//   ....[79]....
        /*0580*/ 	.word	0x00009e10
        /*0584*/ 	.word	0x00000019
        /*0588*/ 	.word	0x00000040
        /*058c*/ 	.short	0x010a
        /*058e*/ 	.byte	0x3f
	.zero		1


	//   ....[80]....
        /*0590*/ 	.word	0x00009e60
        /*0594*/ 	.word	0x00000018
        /*0598*/ 	.word	0x00000040
        /*059c*/ 	.short	0x010a
        /*059e*/ 	.byte	0x3f
	.zero		1


	//   ....[81]....
        /*05a0*/ 	.word	0x00009eb0
        /*05a4*/ 	.word	0x00000019
        /*05a8*/ 	.word	0x00000040
        /*05ac*/ 	.short	0x010a
        /*05ae*/ 	.byte	0x3f
	.zero		1


	//   ....[82]....
        /*05b0*/ 	.word	0x00009f00
        /*05b4*/ 	.word	0x00000018
        /*05b8*/ 	.word	0x00000040
        /*05bc*/ 	.short	0x010a
        /*05be*/ 	.byte	0x3f
	.zero		1


	//   ....[83]....
        /*05c0*/ 	.word	0x00009f50
        /*05c4*/ 	.word	0x00000015
        /*05c8*/ 	.word	0x00000040
        /*05cc*/ 	.short	0x010a
        /*05ce*/ 	.byte	0x3f
	.zero		1


	//   ....[84]....
        /*05d0*/ 	.word	0x00009fa0
        /*05d4*/ 	.word	0x00000015
        /*05d8*/ 	.word	0x00000040
        /*05dc*/ 	.short	0x010a
        /*05de*/ 	.byte	0x3f
	.zero		1


	//   ....[85]....
        /*05e0*/ 	.word	0x00009ff0
        /*05e4*/ 	.word	0x00000015
        /*05e8*/ 	.word	0x00000040
        /*05ec*/ 	.short	0x010a
        /*05ee*/ 	.byte	0x3f
	.zero		1


	//   ....[86]....
        /*05f0*/ 	.word	0x0000a050
        /*05f4*/ 	.word	0x00000003
        /*05f8*/ 	.word	0x00000088
        /*05fc*/ 	.short	0x010a
        /*05fe*/ 	.byte	0x3f
	.zero		1


	//   ....[87]....
        /*0600*/ 	.word	0x0000a0b0
        /*0604*/ 	.word	0x00000005
        /*0608*/ 	.word	0x00000060
        /*060c*/ 	.short	0x010a
        /*060e*/ 	.byte	0x3f
	.zero		1


	//   ....[88]....
        /*0610*/ 	.word	0x0000a110
        /*0614*/ 	.word	0x00000005
        /*0618*/ 	.word	0x00000068
        /*061c*/ 	.short	0x010a
        /*061e*/ 	.byte	0x3f
	.zero		1


	//   ....[89]....
        /*0620*/ 	.word	0x0000a170
        /*0624*/ 	.word	0x00000005
        /*0628*/ 	.word	0x00000070
        /*062c*/ 	.short	0x010a
        /*062e*/ 	.byte	0x3f
	.zero		1


	//   ....[90]....
        /*0630*/ 	.word	0x0000a1d0
        /*0634*/ 	.word	0x00000005
        /*0638*/ 	.word	0x00000078
        /*063c*/ 	.short	0x010a
        /*063e*/ 	.byte	0x3f
	.zero		1


	//   ....[91]....
        /*0640*/ 	.word	0x0000a230
        /*0644*/ 	.word	0x00000005
        /*0648*/ 	.word	0x00000060
        /*064c*/ 	.short	0x010a
        /*064e*/ 	.byte	0x3f
	.zero		1


	//   ....[92]....
        /*0650*/ 	.word	0x0000a290
        /*0654*/ 	.word	0x00000005
        /*0658*/ 	.word	0x00000068
        /*065c*/ 	.short	0x010a
        /*065e*/ 	.byte	0x3f
	.zero		1


	//   ....[93]....
        /*0660*/ 	.word	0x0000a2f0
        /*0664*/ 	.word	0x00000005
        /*0668*/ 	.word	0x00000070
        /*066c*/ 	.short	0x010a
        /*066e*/ 	.byte	0x3f
	.zero		1


	//   ....[94]....
        /*0670*/ 	.word	0x0000a350
        /*0674*/ 	.word	0x00000005
        /*0678*/ 	.word	0x00000078
        /*067c*/ 	.short	0x010a
        /*067e*/ 	.byte	0x3f
	.zero		1


	//   ....[95]....
        /*0680*/ 	.word	0x0000a3a0
        /*0684*/ 	.word	0x00000000
        /*0688*/ 	.word	0x00000060
        /*068c*/ 	.short	0x010a
        /*068e*/ 	.byte	0x3f
	.zero		1


	//   ....[96]....
        /*0690*/ 	.word	0x0000a3f0
        /*0694*/ 	.word	0x00000000
        /*0698*/ 	.word	0x00000068
        /*069c*/ 	.short	0x010a
        /*069e*/ 	.byte	0x3f
	.zero		1


	//   ....[97]....
        /*06a0*/ 	.word	0x0000a440
        /*06a4*/ 	.word	0x00000000
        /*06a8*/ 	.word	0x00000070
        /*06ac*/ 	.short	0x010a
        /*06ae*/ 	.byte	0x3f
	.zero		1


	//   ....[98]....
        /*06b0*/ 	.word	0x0000a510
        /*06b4*/ 	.word	0x0000000f
        /*06b8*/ 	.word	0x00000020
        /*06bc*/ 	.short	0x010a
        /*06be*/ 	.byte	0x3f
	.zero		1


	//   ....[99]....
        /*06c0*/ 	.word	0x0000a5e0
        /*06c4*/ 	.word	0x00000007
        /*06c8*/ 	.word	0x00000000
        /*06cc*/ 	.short	0x010a
        /*06ce*/ 	.byte	0x3f
	.zero		1


	//   ....[100]....
        /*06d0*/ 	.word	0x0000a630
        /*06d4*/ 	.word	0x00000006
        /*06d8*/ 	.word	0x00000000
        /*06dc*/ 	.short	0x010a
        /*06de*/ 	.byte	0x3f
	.zero		1


	//   ....[101]....
        /*06e0*/ 	.word	0x0000a680
        /*06e4*/ 	.word	0x00000007
        /*06e8*/ 	.word	0x00000000
        /*06ec*/ 	.short	0x010a
        /*06ee*/ 	.byte	0x3f
	.zero		1


	//----- nvinfo : EIATTR_NUM_MBARRIERS
	.align		4
.L_38:
        /*06f0*/ 	.byte	0x03, 0x38
        /*06f2*/ 	.short	0x0012


	//----- nvinfo : EIATTR_EXIT_INSTR_OFFSETS
	.align		4
        /*06f4*/ 	.byte	0x04, 0x1c
        /*06f6*/ 	.short	(.L_40 - .L_39)


	//   ....[0]....
.L_39:
        /*06f8*/ 	.word	0x00009cf0


	//----- nvinfo : EIATTR_MAX_THREADS
	.align		4
.L_40:
        /*06fc*/ 	.byte	0x04, 0x05
        /*06fe*/ 	.short	(.L_42 - .L_41)
.L_41:
        /*0700*/ 	.word	0x00000180
        /*0704*/ 	.word	0x00000001
        /*0708*/ 	.word	0x00000001


	//----- nvinfo : EIATTR_CRS_STACK_SIZE
	.align		4
.L_42:
        /*070c*/ 	.byte	0x04, 0x1e
        /*070e*/ 	.short	(.L_44 - .L_43)
.L_43:
        /*0710*/ 	.word	0x00000000


	//----- nvinfo : EIATTR_CBANK_PARAM_SIZE
	.align		4
.L_44:
        /*0714*/ 	.byte	0x03, 0x19
        /*0716*/ 	.short	0x0770


	//----- nvinfo : EIATTR_PARAM_CBANK
	.align		4
        /*0718*/ 	.byte	0x04, 0x0a
        /*071a*/ 	.short	(.L_46 - .L_45)
	.align		4
.L_45:
        /*071c*/ 	.word	index@(.nv.constant0._ZN7cutlass13device_kernelINS_4gemm6kernel13GemmUniversalIN4cute5tupleIJiiiiEEENS1_10collective13CollectiveMmaINS1_34MainloopSm90TmaGmmaWarpSpecializedILi4ENS5_IJNS4_1CILi1EEESB_SB_EEENS1_35KernelTmaWarpSpecializedCooperativeEEENS5_IJNSA_ILi128EEENSA_ILi256EEENSA_ILi64EEEEEENS_6half_tENS5_IJlSB_lEEESJ_SK_NS4_8TiledMMAINS4_8MMA_AtomIJNS4_4SM904GMMA26MMA_64x256x16_F32F16F16_SSILNSO_5MajorE0ELSQ_0ELNSO_7ScaleInE1ELSR_1EEEEEENS4_6LayoutINS5_IJNSA_ILi2EEESB_SB_EEENS5_IJSB_NSA_ILi0EEESX_EEEEENS5_IJNS4_10UnderscoreES10_S10_EEEEENS4_13SM90_TMA_LOADENS4_14ComposedLayoutINS4_7SwizzleILi3ELi4ELi3EEENS4_18smem_ptr_flag_bitsILi16EEENSU_INS5_IJNSA_ILi8EEESH_EEENS5_IJSH_SB_EEEEEEEvNS4_8identityES13_S1D_vS1E_EENS_8epilogue10collective18CollectiveEpilogueINS1G_22Sm90TmaWarpSpecializedILi4ELi2ELi16ELb1ELb0EEEJSI_NS5_IJSF_NSA_ILi32EEEEEESJ_SK_SJ_SK_NS1G_6fusion15FusionCallbacksIS1K_NS1N_23LinCombPerRowBiasEltActINS1G_6thread4ReLuESJ_fSJ_SJ_fLi8ELNS_15FloatRoundStyleE2EEESI_S1M_JEEES13_NS14_INS15_ILi2ELi4ELi3EEES18_NSU_INS5_IJS19_S1L_EEENS5_IJS1L_SB_EEEEEEENS4_17SM75_U32x4_LDSM_NENS4_14SM90_TMA_STOREES1Z_NS4_17SM90_U32x4_STSM_NENS4_9Copy_AtomIJS22_SJ_EEEvEEEvvEEEEvNT_6ParamsE)
        /*0720*/ 	.short	0x0210
        /*0722*/ 	.short	0x0770


	//----- nvinfo : EIATTR_SW_WAR
	.align		4
.L_46:
        /*0724*/ 	.byte	0x04, 0x36
        /*0726*/ 	.short	(.L_48 - .L_47)
.L_47:
        /*0728*/ 	.word	0x00000008
.L_48:


//--------------------- .nv.callgraph             --------------------------
	.section	.nv.callgraph,"",@"SHT_CUDA_CALLGRAPH"
	.align	4
	.sectionentsize	8
	.align		4
        /*0000*/ 	.word	0x00000000
	.align		4
        /*0004*/ 	.word	0xffffffff
	.align		4
        /*0008*/ 	.word	index@(_ZN7cutlass13device_kernelINS_4gemm6kernel13GemmUniversalIN4cute5tupleIJiiiiEEENS1_10collective13CollectiveMmaINS1_34MainloopSm90TmaGmmaWarpSpecializedILi4ENS5_IJNS4_1CILi1EEESB_SB_EEENS1_35KernelTmaWarpSpecializedCooperativeEEENS5_IJNSA_ILi128EEENSA_ILi256EEENSA_ILi64EEEEEENS_6half_tENS5_IJlSB_lEEESJ_SK_NS4_8TiledMMAINS4_8MMA_AtomIJNS4_4SM904GMMA26MMA_64x256x16_F32F16F16_SSILNSO_5MajorE0ELSQ_0ELNSO_7ScaleInE1ELSR_1EEEEEENS4_6LayoutINS5_IJNSA_ILi2EEESB_SB_EEENS5_IJSB_NSA_ILi0EEESX_EEEEENS5_IJNS4_10UnderscoreES10_S10_EEEEENS4_13SM90_TMA_LOADENS4_14ComposedLayoutINS4_7SwizzleILi3ELi4ELi3EEENS4_18smem_ptr_flag_bitsILi16EEENSU_INS5_IJNSA_ILi8EEESH_EEENS5_IJSH_SB_EEEEEEEvNS4_8identityES13_S1D_vS1E_EENS_8epilogue10collective18CollectiveEpilogueINS1G_22Sm90TmaWarpSpecializedILi4ELi2ELi16ELb1ELb0EEEJSI_NS5_IJSF_NSA_ILi32EEEEEESJ_SK_SJ_SK_NS1G_6fusion15FusionCallbacksIS1K_NS1N_23LinCombPerRowBiasEltActINS1G_6thread4ReLuESJ_fSJ_SJ_fLi8ELNS_15FloatRoundStyleE2EEESI_S1M_JEEES13_NS14_INS15_ILi2ELi4ELi3EEES18_NSU_INS5_IJS19_S1L_EEENS5_IJS1L_SB_EEEEEEENS4_17SM75_U32x4_LDSM_NENS4_14SM90_TMA_STOREES1Z_NS4_17SM90_U32x4_STSM_NENS4_9Copy_AtomIJS22_SJ_EEEvEEEvvEEEEvNT_6ParamsE)
	.align		4
        /*000c*/ 	.word	index@(__assertfail)
	.align		4
        /*0010*/ 	.word	0x00000000
	.align		4
        /*0014*/ 	.word	0xfffffffe
	.align		4
        /*0018*/ 	.word	0x00000000
	.align		4
        /*001c*/ 	.word	0xfffffffd
	.align		4
        /*0020*/ 	.word	0x00000000
	.align		4
        /*0024*/ 	.word	0xfffffffc


//--------------------- .nv.constant4             --------------------------
	.section	.nv.constant4,"a",@progbits
	.align	8
	.align		8
.nv.constant4:
        /*0000*/ 	.dword	__assertfail
	.align		8
        /*0008*/ 	.dword	__unnamed_1
	.align		8
        /*0010*/ 	.dword	__unnamed_2
	.align		8
        /*0018*/ 	.dword	_ZN39_INTERNAL_22b67ac5_4_k_cu_fc864bc1_34814cuda3std3__45__cpo5beginE
	.align		8
        /*0020*/ 	.dword	_ZN39_INTERNAL_22b67ac5_4_k_cu_fc864bc1_34814cuda3std3__45__cpo3endE
	.align		8
        /*0028*/ 	.dword	_ZN39_INTERNAL_22b67ac5_4_k_cu_fc864bc1_34814cuda3std3__45__cpo6cbeginE
	.align		8
        /*0030*/ 	.dword	_ZN39_INTERNAL_22b67ac5_4_k_cu_fc864bc1_34814cuda3std3__45__cpo4cendE
	.align		8
        /*0038*/ 	.dword	_ZN39_INTERNAL_22b67ac5_4_k_cu_fc864bc1_34814cuda3std3__441_GLOBAL__N__22b67ac5_4_k_cu_fc864bc1_34816ignoreE
	.align		8
        /*0040*/ 	.dword	_ZN39_INTERNAL_22b67ac5_4_k_cu_fc864bc1_34814cuda3std3__419piecewise_constructE
	.align		8
        /*0048*/ 	.dword	_ZN39_INTERNAL_22b67ac5_4_k_cu_fc864bc1_34814cuda3std3__48in_placeE
	.align		8
        /*0050*/ 	.dword	_ZN39_INTERNAL_22b67ac5_4_k_cu_fc864bc1_34814cuda3std6ranges3__45__cpo4swapE
	.align		8
        /*0058*/ 	.dword	_ZN39_INTERNAL_22b67ac5_4_k_cu_fc864bc1_34814cuda3std6ranges3__45__cpo9iter_moveE
	.align		8
        /*0060*/ 	.dword	_ZN39_INTERNAL_22b67ac5_4_k_cu_fc864bc1_34814cute7productE
	.align		8
        /*0068*/ 	.dword	_ZN39_INTERNAL_22b67ac5_4_k_cu_fc864bc1_34814cute1_E
	.align		8
        /*0070*/ 	.dword	$str$22
	.align		8
        /*0078*/ 	.dword	$str$23
	.align		8
        /*0080*/ 	.dword	$str$26
	.align		8
        /*0088*/ 	.dword	$str$27


//--------------------- .text._ZN7cutlass13device_kernelINS_4gemm6kernel13GemmUniversalIN4cute5tupleIJiiiiEEENS1_10collective13CollectiveMmaINS1_34MainloopSm90TmaGmmaWarpSpecializedILi4ENS5_IJNS4_1CILi1EEESB_SB_EEENS1_35KernelTmaWarpSpecializedCooperativeEEENS5_IJNSA_ILi128EEENSA_ILi256EEENSA_ILi64EEEEEENS_6half_tENS5_IJlSB_lEEESJ_SK_NS4_8TiledMMAINS4_8MMA_AtomIJNS4_4SM904GMMA26MMA_64x256x16_F32F16F16_SSILNSO_5MajorE0ELSQ_0ELNSO_7ScaleInE1ELSR_1EEEEEENS4_6LayoutINS5_IJNSA_ILi2EEESB_SB_EEENS5_IJSB_NSA_ILi0EEESX_EEEEENS5_IJNS4_10UnderscoreES10_S10_EEEEENS4_13SM90_TMA_LOADENS4_14ComposedLayoutINS4_7SwizzleILi3ELi4ELi3EEENS4_18smem_ptr_flag_bitsILi16EEENSU_INS5_IJNSA_ILi8EEESH_EEENS5_IJSH_SB_EEEEEEEvNS4_8identityES13_S1D_vS1E_EENS_8epilogue10collective18CollectiveEpilogueINS1G_22Sm90TmaWarpSpecializedILi4ELi2ELi16ELb1ELb0EEEJSI_NS5_IJSF_NSA_ILi32EEEEEESJ_SK_SJ_SK_NS1G_6fusion15FusionCallbacksIS1K_NS1N_23LinCombPerRowBiasEltActINS1G_6thread4ReLuESJ_fSJ_SJ_fLi8ELNS_15FloatRoundStyleE2EEESI_S1M_JEEES13_NS14_INS15_ILi2ELi4ELi3EEES18_NSU_INS5_IJS19_S1L_EEENS5_IJS1L_SB_EEEEEEENS4_17SM75_U32x4_LDSM_NENS4_14SM90_TMA_STOREES1Z_NS4_17SM90_U32x4_STSM_NENS4_9Copy_AtomIJS22_SJ_EEEvEEEvvEEEEvNT_6ParamsE --------------------------
	.section	.text._ZN7cutlass13device_kernelINS_4gemm6kernel13GemmUniversalIN4cute5tupleIJiiiiEEENS1_10collective13CollectiveMmaINS1_34MainloopSm90TmaGmmaWarpSpecializedILi4ENS5_IJNS4_1CILi1EEESB_SB_EEENS1_35KernelTmaWarpSpecializedCooperativeEEENS5_IJNSA_ILi128EEENSA_ILi256EEENSA_ILi64EEEEEENS_6half_tENS5_IJlSB_lEEESJ_SK_NS4_8TiledMMAINS4_8MMA_AtomIJNS4_4SM904GMMA26MMA_64x256x16_F32F16F16_SSILNSO_5MajorE0ELSQ_0ELNSO_7ScaleInE1ELSR_1EEEEEENS4_6LayoutINS5_IJNSA_ILi2EEESB_SB_EEENS5_IJSB_NSA_ILi0EEESX_EEEEENS5_IJNS4_10UnderscoreES10_S10_EEEEENS4_13SM90_TMA_LOADENS4_14ComposedLayoutINS4_7SwizzleILi3ELi4ELi3EEENS4_18smem_ptr_flag_bitsILi16EEENSU_INS5_IJNSA_ILi8EEESH_EEENS5_IJSH_SB_EEEEEEEvNS4_8identityES13_S1D_vS1E_EENS_8epilogue10collective18CollectiveEpilogueINS1G_22Sm90TmaWarpSpecializedILi4ELi2ELi16ELb1ELb0EEEJSI_NS5_IJSF_NSA_ILi32EEEEEESJ_SK_SJ_SK_NS1G_6fusion15FusionCallbacksIS1K_NS1N_23LinCombPerRowBiasEltActINS1G_6thread4ReLuESJ_fSJ_SJ_fLi8ELNS_15FloatRoundStyleE2EEESI_S1M_JEEES13_NS14_INS15_ILi2ELi4ELi3EEES18_NSU_INS5_IJS19_S1L_EEENS5_IJS1L_SB_EEEEEEENS4_17SM75_U32x4_LDSM_NENS4_14SM90_TMA_STOREES1Z_NS4_17SM90_U32x4_STSM_NENS4_9Copy_AtomIJS22_SJ_EEEvEEEvvEEEEvNT_6ParamsE,"ax",@progbits
	.align	128
.text._ZN7cutlass13device_kernelINS_4gemm6kernel13GemmUniversalIN4cute5tupleIJiiiiEEENS1_10collective13CollectiveMmaINS1_34MainloopSm90TmaGmmaWarpSpecializedILi4ENS5_IJNS4_1CILi1EEESB_SB_EEENS1_35KernelTmaWarpSpecializedCooperativeEEENS5_IJNSA_ILi128EEENSA_ILi256EEENSA_ILi64EEEEEENS_6half_tENS5_IJlSB_lEEESJ_SK_NS4_8TiledMMAINS4_8MMA_AtomIJNS4_4SM904GMMA26MMA_64x256x16_F32F16F16_SSILNSO_5MajorE0ELSQ_0ELNSO_7ScaleInE1ELSR_1EEEEEENS4_6LayoutINS5_IJNSA_ILi2EEESB_SB_EEENS5_IJSB_NSA_ILi0EEESX_EEEEENS5_IJNS4_10UnderscoreES10_S10_EEEEENS4_13SM90_TMA_LOADENS4_14ComposedLayoutINS4_7SwizzleILi3ELi4ELi3EEENS4_18smem_ptr_flag_bitsILi16EEENSU_INS5_IJNSA_ILi8EEESH_EEENS5_IJSH_SB_EEEEEEEvNS4_8identityES13_S1D_vS1E_EENS_8epilogue10collective18CollectiveEpilogueINS1G_22Sm90TmaWarpSpecializedILi4ELi2ELi16ELb1ELb0EEEJSI_NS5_IJSF_NSA_ILi32EEEEEESJ_SK_SJ_SK_NS1G_6fusion15FusionCallbacksIS1K_NS1N_23LinCombPerRowBiasEltActINS1G_6thread4ReLuESJ_fSJ_SJ_fLi8ELNS_15FloatRoundStyleE2EEESI_S1M_JEEES13_NS14_INS15_ILi2ELi4ELi3EEES18_NSU_INS5_IJS19_S1L_EEENS5_IJS1L_SB_EEEEEEENS4_17SM75_U32x4_LDSM_NENS4_14SM90_TMA_STOREES1Z_NS4_17SM90_U32x4_STSM_NENS4_9Copy_AtomIJS22_SJ_EEEvEEEvvEEEEvNT_6ParamsE:
        .type           _ZN7cutlass13device_kernelINS_4gemm6kernel13GemmUniversalIN4cute5tupleIJiiiiEEENS1_10collective13CollectiveMmaINS1_34MainloopSm90TmaGmmaWarpSpecializedILi4ENS5_IJNS4_1CILi1EEESB_SB_EEENS1_35KernelTmaWarpSpecializedCooperativeEEENS5_IJNSA_ILi128EEENSA_ILi256EEENSA_ILi64EEEEEENS_6half_tENS5_IJlSB_lEEESJ_SK_NS4_8TiledMMAINS4_8MMA_AtomIJNS4_4SM904GMMA26MMA_64x256x16_F32F16F16_SSILNSO_5MajorE0ELSQ_0ELNSO_7ScaleInE1ELSR_1EEEEEENS4_6LayoutINS5_IJNSA_ILi2EEESB_SB_EEENS5_IJSB_NSA_ILi0EEESX_EEEEENS5_IJNS4_10UnderscoreES10_S10_EEEEENS4_13SM90_TMA_LOADENS4_14ComposedLayoutINS4_7SwizzleILi3ELi4ELi3EEENS4_18smem_ptr_flag_bitsILi16EEENSU_INS5_IJNSA_ILi8EEESH_EEENS5_IJSH_SB_EEEEEEEvNS4_8identityES13_S1D_vS1E_EENS_8epilogue10collective18CollectiveEpilogueINS1G_22Sm90TmaWarpSpecializedILi4ELi2ELi16ELb1ELb0EEEJSI_NS5_IJSF_NSA_ILi32EEEEEESJ_SK_SJ_SK_NS1G_6fusion15FusionCallbacksIS1K_NS1N_23LinCombPerRowBiasEltActINS1G_6thread4ReLuESJ_fSJ_SJ_fLi8ELNS_15FloatRoundStyleE2EEESI_S1M_JEEES13_NS14_INS15_ILi2ELi4ELi3EEES18_NSU_INS5_IJS19_S1L_EEENS5_IJS1L_SB_EEEEEEENS4_17SM75_U32x4_LDSM_NENS4_14SM90_TMA_STOREES1Z_NS4_17SM90_U32x4_STSM_NENS4_9Copy_AtomIJS22_SJ_EEEvEEEvvEEEEvNT_6ParamsE,@function
        .size           _ZN7cutlass13device_kernelINS_4gemm6kernel13GemmUniversalIN4cute5tupleIJiiiiEEENS1_10collective13CollectiveMmaINS1_34MainloopSm90TmaGmmaWarpSpecializedILi4ENS5_IJNS4_1CILi1EEESB_SB_EEENS1_35KernelTmaWarpSpecializedCooperativeEEENS5_IJNSA_ILi128EEENSA_ILi256EEENSA_ILi64EEEEEENS_6half_tENS5_IJlSB_lEEESJ_SK_NS4_8TiledMMAINS4_8MMA_AtomIJNS4_4SM904GMMA26MMA_64x256x16_F32F16F16_SSILNSO_5MajorE0ELSQ_0ELNSO_7ScaleInE1ELSR_1EEEEEENS4_6LayoutINS5_IJNSA_ILi2EEESB_SB_EEENS5_IJSB_NSA_ILi0EEESX_EEEEENS5_IJNS4_10UnderscoreES10_S10_EEEEENS4_13SM90_TMA_LOADENS4_14ComposedLayoutINS4_7SwizzleILi3ELi4ELi3EEENS4_18smem_ptr_flag_bitsILi16EEENSU_INS5_IJNSA_ILi8EEESH_EEENS5_IJSH_SB_EEEEEEEvNS4_8identityES13_S1D_vS1E_EENS_8epilogue10collective18CollectiveEpilogueINS1G_22Sm90TmaWarpSpecializedILi4ELi2ELi16ELb1ELb0EEEJSI_NS5_IJSF_NSA_ILi32EEEEEESJ_SK_SJ_SK_NS1G_6fusion15FusionCallbacksIS1K_NS1N_23LinCombPerRowBiasEltActINS1G_6thread4ReLuESJ_fSJ_SJ_fLi8ELNS_15FloatRoundStyleE2EEESI_S1M_JEEES13_NS14_INS15_ILi2ELi4ELi3EEES18_NSU_INS5_IJS19_S1L_EEENS5_IJS1L_SB_EEEEEEENS4_17SM75_U32x4_LDSM_NENS4_14SM90_TMA_STOREES1Z_NS4_17SM90_U32x4_STSM_NENS4_9Copy_AtomIJS22_SJ_EEEvEEEvvEEEEvNT_6ParamsE,(.L_x_258 - _ZN7cutlass13device_kernelINS_4gemm6kernel13GemmUniversalIN4cute5tupleIJiiiiEEENS1_10collective13CollectiveMmaINS1_34MainloopSm90TmaGmmaWarpSpecializedILi4ENS5_IJNS4_1CILi1EEESB_SB_EEENS1_35KernelTmaWarpSpecializedCooperativeEEENS5_IJNSA_ILi128EEENSA_ILi256EEENSA_ILi64EEEEEENS_6half_tENS5_IJlSB_lEEESJ_SK_NS4_8TiledMMAINS4_8MMA_AtomIJNS4_4SM904GMMA26MMA_64x256x16_F32F16F16_SSILNSO_5MajorE0ELSQ_0ELNSO_7ScaleInE1ELSR_1EEEEEENS4_6LayoutINS5_IJNSA_ILi2EEESB_SB_EEENS5_IJSB_NSA_ILi0EEESX_EEEEENS5_IJNS4_10UnderscoreES10_S10_EEEEENS4_13SM90_TMA_LOADENS4_14ComposedLayoutINS4_7SwizzleILi3ELi4ELi3EEENS4_18smem_ptr_flag_bitsILi16EEENSU_INS5_IJNSA_ILi8EEESH_EEENS5_IJSH_SB_EEEEEEEvNS4_8identityES13_S1D_vS1E_EENS_8epilogue10collective18CollectiveEpilogueINS1G_22Sm90TmaWarpSpecializedILi4ELi2ELi16ELb1ELb0EEEJSI_NS5_IJSF_NSA_ILi32EEEEEESJ_SK_SJ_SK_NS1G_6fusion15FusionCallbacksIS1K_NS1N_23LinCombPerRowBiasEltActINS1G_6thread4ReLuESJ_fSJ_SJ_fLi8ELNS_15FloatRoundStyleE2EEESI_S1M_JEEES13_NS14_INS15_ILi2ELi4ELi3EEES18_NSU_INS5_IJS19_S1L_EEENS5_IJS1L_SB_EEEEEEENS4_17SM75_U32x4_LDSM_NENS4_14SM90_TMA_STOREES1Z_NS4_17SM90_U32x4_STSM_NENS4_9Copy_AtomIJS22_SJ_EEEvEEEvvEEEEvNT_6ParamsE)
        .other          _ZN7cutlass13device_kernelINS_4gemm6kernel13GemmUniversalIN4cute5tupleIJiiiiEEENS1_10collective13CollectiveMmaINS1_34MainloopSm90TmaGmmaWarpSpecializedILi4ENS5_IJNS4_1CILi1EEESB_SB_EEENS1_35KernelTmaWarpSpecializedCooperativeEEENS5_IJNSA_ILi128EEENSA_ILi256EEENSA_ILi64EEEEEENS_6half_tENS5_IJlSB_lEEESJ_SK_NS4_8TiledMMAINS4_8MMA_AtomIJNS4_4SM904GMMA26MMA_64x256x16_F32F16F16_SSILNSO_5MajorE0ELSQ_0ELNSO_7ScaleInE1ELSR_1EEEEEENS4_6LayoutINS5_IJNSA_ILi2EEESB_SB_EEENS5_IJSB_NSA_ILi0EEESX_EEEEENS5_IJNS4_10UnderscoreES10_S10_EEEEENS4_13SM90_TMA_LOADENS4_14ComposedLayoutINS4_7SwizzleILi3ELi4ELi3EEENS4_18smem_ptr_flag_bitsILi16EEENSU_INS5_IJNSA_ILi8EEESH_EEENS5_IJSH_SB_EEEEEEEvNS4_8identityES13_S1D_vS1E_EENS_8epilogue10collective18CollectiveEpilogueINS1G_22Sm90TmaWarpSpecializedILi4ELi2ELi16ELb1ELb0EEEJSI_NS5_IJSF_NSA_ILi32EEEEEESJ_SK_SJ_SK_NS1G_6fusion15FusionCallbacksIS1K_NS1N_23LinCombPerRowBiasEltActINS1G_6thread4ReLuESJ_fSJ_SJ_fLi8ELNS_15FloatRoundStyleE2EEESI_S1M_JEEES13_NS14_INS15_ILi2ELi4ELi3EEES18_NSU_INS5_IJS19_S1L_EEENS5_IJS1L_SB_EEEEEEENS4_17SM75_U32x4_LDSM_NENS4_14SM90_TMA_STOREES1Z_NS4_17SM90_U32x4_STSM_NENS4_9Copy_AtomIJS22_SJ_EEEvEEEvvEEEEvNT_6ParamsE,@"STO_CUDA_ENTRY STV_DEFAULT"
_ZN7cutlass13device_kernelINS_4gemm6kernel13GemmUniversalIN4cute5tupleIJiiiiEEENS1_10collective13CollectiveMmaINS1_34MainloopSm90TmaGmmaWarpSpecializedILi4ENS5_IJNS4_1CILi1EEESB_SB_EEENS1_35KernelTmaWarpSpecializedCooperativeEEENS5_IJNSA_ILi128EEENSA_ILi256EEENSA_ILi64EEEEEENS_6half_tENS5_IJlSB_lEEESJ_SK_NS4_8TiledMMAINS4_8MMA_AtomIJNS4_4SM904GMMA26MMA_64x256x16_F32F16F16_SSILNSO_5MajorE0ELSQ_0ELNSO_7ScaleInE1ELSR_1EEEEEENS4_6LayoutINS5_IJNSA_ILi2EEESB_SB_EEENS5_IJSB_NSA_ILi0EEESX_EEEEENS5_IJNS4_10UnderscoreES10_S10_EEEEENS4_13SM90_TMA_LOADENS4_14ComposedLayoutINS4_7SwizzleILi3ELi4ELi3EEENS4_18smem_ptr_flag_bitsILi16EEENSU_INS5_IJNSA_ILi8EEESH_EEENS5_IJSH_SB_EEEEEEEvNS4_8identityES13_S1D_vS1E_EENS_8epilogue10collective18CollectiveEpilogueINS1G_22Sm90TmaWarpSpecializedILi4ELi2ELi16ELb1ELb0EEEJSI_NS5_IJSF_NSA_ILi32EEEEEESJ_SK_SJ_SK_NS1G_6fusion15FusionCallbacksIS1K_NS1N_23LinCombPerRowBiasEltActINS1G_6thread4ReLuESJ_fSJ_SJ_fLi8ELNS_15FloatRoundStyleE2EEESI_S1M_JEEES13_NS14_INS15_ILi2ELi4ELi3EEES18_NSU_INS5_IJS19_S1L_EEENS5_IJS1L_SB_EEEEEEENS4_17SM75_U32x4_LDSM_NENS4_14SM90_TMA_STOREES1Z_NS4_17SM90_U32x4_STSM_NENS4_9Copy_AtomIJS22_SJ_EEEvEEEvvEEEEvNT_6ParamsE:
[----:B------:R-:W1:Y:S01]  /*0000*/  LDC R1, c[0x0][0x28] ;  /* 0x00000a00ff017b82 */ /* 0x000e620000000800 */
[----:B------:R-:W2:Y:S07]  /*0010*/  S2R R18, SR_TID.X ;  /* 0x0000000000127919 */ /* 0x000eae0000002100 */
[----:B------:R-:W3:Y:S01]  /*0020*/  LDC.64 R4, c[0x0][0x588] ;  /* 0x00016200ff047b82 */ /* 0x000ee20000000a00 */
[----:B------:R-:W-:Y:S01]  /*0030*/  ELECT P0, URZ, PT ;  /* 0x00000000003f782f */ /* 0x000fe20003800000 */
[----:B------:R-:W-:Y:S01]  /*0040*/  BSSY B0, `(.L_x_0) ;  /* 0x0000016000007945 */ /* 0x000fe20003800000 */
[----:B--2---:R-:W-:-:S02]  /*0050*/  SHF.R.U32.HI R6, RZ, 0x5, R18 ;  /* 0x00000005ff067819 */ /* 0x004fc40000011612 */
[----:B------:R-:W-:-:S03]  /*0060*/  SHF.R.U32.HI R2, RZ, 0x7, R18 ;  /* 0x00000007ff027819 */ /* 0x000fc60000011612 */
[----:B------:R-:W2:Y:S04]  /*0070*/  SHFL.IDX PT, R0, R6, RZ, 0x1f ;  /* 0x00001fff06007589 */ /* 0x000ea800000e0000 */
[----:B------:R4:W1:Y:S01]  /*0080*/  SHFL.IDX PT, R10, R2, RZ, 0x1f ;  /* 0x00001fff020a7589 */ /* 0x00086200000e0000 */
[----:B--2---:R-:W-:Y:S02]  /*0090*/  ISETP.NE.OR P0, PT, R0, RZ, !P0 ;  /* 0x000000ff0000720c */ /* 0x004fe40004705670 */
[----:B------:R-:W-:-:S11]  /*00a0*/  SHF.R.S32.HI R3, RZ, 0x1f, R0 ;  /* 0x0000001fff037819 */ /* 0x000fd60000011400 */
[----:B-1-34-:R-:W-:Y:S05]  /*00b0*/  @P0 BRA `(.L_x_1) ;  /* 0x0000000000380947 */ /* 0x01afea0003800000 */
[----:B------:R-:W-:Y:S02]  /*00c0*/  ULDC.64 UR4, c[0x0][0x198] ;  /* 0x0000660000047ab9 */ /* 0x000fe40000000a00 */
[----:B------:R-:W-:Y:S02]  /*00d0*/  UIADD3 UR6, UP0, UR4, 0xf0, URZ ;  /* 0x000000f004067890 */ /* 0x000fe4000ff1e03f */
[----:B------:R-:W-:Y:S02]  /*00e0*/  UIADD3 UR8, UP1, UR4, 0x1f0, URZ ;  /* 0x000001f004087890 */ /* 0x000fe4000ff3e03f */
[----:B------:R-:W-:Y:S02]  /*00f0*/  UIADD3 UR10, UP2, UR4, 0x3f0, URZ ;  /* 0x000003f0040a7890 */ /* 0x000fe4000ff5e03f */
[----:B------:R-:W-:Y:S02]  /*0100*/  UIADD3 UR4, UP3, UR4, 0x4f0, URZ ;  /* 0x000004f004047890 */ /* 0x000fe4000ff7e03f */
[----:B------:R-:W-:-:S02]  /*0110*/  UIADD3.X UR7, URZ, UR5, URZ, UP0, !UPT ;  /* 0x000000053f077290 */ /* 0x000fc400087fe43f */
[----:B------:R-:W-:Y:S02]  /*0120*/  UIADD3.X UR9, URZ, UR5, URZ, UP1, !UPT ;  /* 0x000000053f097290 */ /* 0x000fe40008ffe43f */
[----:B------:R-:W-:Y:S02]  /*0130*/  UIADD3.X UR11, URZ, UR5, URZ, UP2, !UPT ;  /* 0x000000053f0b7290 */ /* 0x000fe400097fe43f */
[----:B------:R-:W-:-:S03]  /*0140*/  UIADD3.X UR5, URZ, UR5, URZ, UP3, !UPT ;  /* 0x000000053f057290 */ /* 0x000fc60009ffe43f */
[----:B------:R1:W-:Y:S02]  /*0150*/  UTMACCTL.PF [UR6] ;  /* 0x00000000060079b9 */ /* 0x0003e40008040000 */
[----:B------:R1:W-:Y:S02]  /*0160*/  UTMACCTL.PF [UR8] ;  /* 0x00000000080079b9 */ /* 0x0003e40008040000 */
[----:B------:R1:W-:Y:S02]  /*0170*/  UTMACCTL.PF [UR10] ;  /* 0x000000000a0079b9 */ /* 0x0003e40008040000 */
[----:B------:R1:W-:Y:S02]  /*0180*/  UTMACCTL.PF [UR4] ;  /* 0x00000000040079b9 */ /* 0x0003e40008040000 */
[----:B-1----:R-:W-:Y:S01]  /*0190*/  NOP ;  /* 0x0000000000007918 */ /* 0x002fe20000000000 */
.L_x_1:
[----:B------:R-:W-:Y:S05]  /*01a0*/  BSYNC B0 ;  /* 0x0000000000007941 */ /* 0x000fea0003800000 */
.L_x_0:
[----:B------:R-:W-:Y:S01]  /*01b0*/  ULDC.64 UR4, c[0x0][0x590] ;  /* 0x0001640000047ab9 */ /* 0x000fe20000000a00 */
[----:B------:R-:W-:Y:S01]  /*01c0*/  LEA.HI R3, R3, R0, RZ, 0x2 ;  /* 0x0000000003037211 */ /* 0x000fe200078f10ff */
[----:B------:R-:W-:Y:S01]  /*01d0*/  ULDC.64 UR48, c[0x0][0x208] ;  /* 0x0000820000307ab9 */ /* 0x000fe20000000a00 */
[----:B------:R-:W-:Y:S01]  /*01e0*/  ISETP.NE.U32.AND P2, PT, RZ, UR4, PT ;  /* 0x00000004ff007c0c */ /* 0x000fe2000bf45070 */
[----:B------:R-:W-:Y:S01]  /*01f0*/  IMAD.MOV.U32 R2, RZ, RZ, R4 ;  /* 0x000000ffff027224 */ /* 0x000fe200078e0004 */
[----:B------:R-:W-:Y:S02]  /*0200*/  LOP3.LUT R3, R3, 0xfffffffc, RZ, 0xc0, !PT ;  /* 0xfffffffc03037812 */ /* 0x000fe400078ec0ff */
[----:B------:R-:W-:Y:S02]  /*0210*/  ISETP.NE.AND.EX P3, PT, RZ, UR5, PT, P2 ;  /* 0x00000005ff007c0c */ /* 0x000fe4000bf65320 */
[----:B------:R-:W-:Y:S01]  /*0220*/  PRMT R7, RZ, 0x7610, R7 ;  /* 0x00007610ff077816 */ /* 0x000fe20000000007 */
[----:B------:R-:W-:Y:S01]  /*0230*/  IMAD.IADD R0, R0, 0x1, -R3 ;  /* 0x0000000100007824 */ /* 0x000fe200078e0a03 */
[----:B------:R-:W-:-:S09]  /*0240*/  MOV R3, R5 ;  /* 0x0000000500037202 */ /* 0x000fd20000000f00 */
[----:B------:R-:W-:Y:S05]  /*0250*/  @P3 BRA `(.L_x_2) ;  /* 0x0000000000303947 */ /* 0x000fea0003800000 */
[----:B------:R-:W-:Y:S02]  /*0260*/  ULDC.64 UR6, c[0x0][0x588] ;  /* 0x0001620000067ab9 */ /* 0x000fe40000000a00 */
[----:B------:R-:W-:-:S04]  /*0270*/  ISETP.NE.U32.AND P0, PT, RZ, UR6, PT ;  /* 0x00000006ff007c0c */ /* 0x000fc8000bf05070 */
[----:B------:R-:W-:-:S13]  /*0280*/  ISETP.NE.AND.EX P0, PT, RZ, UR7, PT, P0 ;  /* 0x00000007ff007c0c */ /* 0x000fda000bf05300 */
[----:B------:R-:W-:Y:S05]  /*0290*/  @!P0 BRA `(.L_x_3) ;  /* 0x0000000000108947 */ /* 0x000fea0003800000 */
[----:B------:R-:W2:Y:S02]  /*02a0*/  LDG.E R7, desc[UR48][R2.64] ;  /* 0x0000003002077981 */ /* 0x000ea4000c1e1900 */
[----:B--2---:R-:W-:Y:S01]  /*02b0*/  FSETP.NEU.AND P1, PT, R7, RZ, PT ;  /* 0x000000ff0700720b */ /* 0x004fe20003f2d000 */
[----:B------:R-:W-:Y:S01]  /*02c0*/  IMAD.MOV.U32 R7, RZ, RZ, 0x1 ;  /* 0x00000001ff077424 */ /* 0x000fe200078e00ff */
[----:B------:R-:W-:Y:S11]  /*02d0*/  BRA `(.L_x_2) ;  /* 0x0000000000107947 */ /* 0x000ff60003800000 */
.L_x_3:
[----:B------:R-:W-:Y:S01]  /*02e0*/  ULDC UR6, c[0x0][0x580] ;  /* 0x0001600000067ab9 */ /* 0x000fe20000000800 */
[----:B------:R-:W-:Y:S01]  /*02f0*/  IMAD.MOV.U32 R7, RZ, RZ, 0x1 ;  /* 0x00000001ff077424 */ /* 0x000fe200078e00ff */
[----:B------:R-:W-:Y:S02]  /*0300*/  FSETP.NEU.AND P1, PT, RZ, UR6, PT ;  /* 0x00000006ff007c0b */ /* 0x000fe4000bf2d000 */
[----:B------:R-:W-:-:S11]  /*0310*/  CS2R R2, SRZ ;  /* 0x0000000000027805 */ /* 0x000fd6000001ff00 */
.L_x_2:
[----:B------:R-:W-:Y:S02]  /*0320*/  ISETP.NE.U32.AND P4, PT, R2, RZ, PT ;  /* 0x000000ff0200720c */ /* 0x000fe40003f85070 */
[----:B------:R-:W-:Y:S02]  /*0330*/  ISETP.NE.AND.EX P5, PT, RZ, UR5, PT, P2 ;  /* 0x00000005ff007c0c */ /* 0x000fe4000bfa5320 */
[----:B------:R-:W-:Y:S02]  /*0340*/  ISETP.NE.AND.EX P2, PT, R3, RZ, PT, P4 ;  /* 0x000000ff0300720c */ /* 0x000fe40003f45340 */
[----:B------:R-:W-:-:S11]  /*0350*/  PLOP3.LUT P0, PT, PT, PT, PT, 0x8, 0x0 ;  /* 0x000000000000781c */ /* 0x000fd60003f0e170 */
[----:B------:R-:W-:Y:S05]  /*0360*/  @P2 BRA P5, `(.L_x_4) ;  /* 0x0000000000342947 */ /* 0x000fea0002800000 */
[----:B------:R-:W-:-:S04]  /*0370*/  ISETP.NE.U32.AND P0, PT, RZ, UR4, PT ;  /* 0x00000004ff007c0c */ /* 0x000fc8000bf05070 */
[----:B------:R-:W-:-:S13]  /*0380*/  ISETP.NE.AND.EX P0, PT, RZ, UR5, PT, P0 ;  /* 0x00000005ff007c0c */ /* 0x000fda000bf05300 */
[----:B------:R-:W-:Y:S05]  /*0390*/  @!P0 BRA `(.L_x_5) ;  /* 0x0000000000248947 */ /* 0x000fea0003800000 */
[----:B------:R-:W-:Y:S02]  /*03a0*/  PRMT R7, R7, 0x9910, RZ ;  /* 0x0000991007077816 */ /* 0x000fe400000000ff */
[----:B------:R-:W-:Y:S02]  /*03b0*/  ISETP.NE.U32.AND P0, PT, R2, RZ, PT ;  /* 0x000000ff0200720c */ /* 0x000fe40003f05070 */
[----:B------:R-:W-:Y:S02]  /*03c0*/  ISETP.NE.AND P2, PT, R7, RZ, PT ;  /* 0x000000ff0700720c */ /* 0x000fe40003f45270 */
[----:B------:R-:W-:Y:S02]  /*03d0*/  ISETP.NE.AND.EX P0, PT, R3, RZ, PT, P0 ;  /* 0x000000ff0300720c */ /* 0x000fe40003f05300 */
[----:B------:R-:W-:-:S09]  /*03e0*/  SEL R2, RZ, 0xffffffff, P1 ;  /* 0xffffffffff027807 */ /* 0x000fd20000800000 */
[----:B------:R-:W-:-:S04]  /*03f0*/  @!P2 SEL R2, RZ, 0xffffffff, P0 ;  /* 0xffffffffff02a807 */ /* 0x000fc80000000000 */
[----:B------:R-:W-:-:S04]  /*0400*/  LOP3.LUT R2, R2, 0x1, RZ, 0xc0, !PT ;  /* 0x0000000102027812 */ /* 0x000fc800078ec0ff */
[----:B------:R-:W-:Y:S01]  /*0410*/  ISETP.EQ.U32.AND P0, PT, R2, 0x1, PT ;  /* 0x000000010200780c */ /* 0x000fe20003f02070 */
[----:B------:R-:W-:-:S12]  /*0420*/  BRA `(.L_x_4) ;  /* 0x0000000000047947 */ /* 0x000fd80003800000 */
.L_x_5:
[----:B------:R-:W-:-:S13]  /*0430*/  PLOP3.LUT P0, PT, P1, PT, PT, 0x8, 0x0 ;  /* 0x000000000000781c */ /* 0x000fda0000f0e170 */
.L_x_4:
[----:B------:R-:W1:Y:S02]  /*0440*/  SHFL.IDX PT, R2, R6, RZ, 0x1f ;  /* 0x00001fff06027589 */ /* 0x000e6400000e0000 */
[----:B-1----:R-:W-:-:S13]  /*0450*/  ISETP.NE.AND P1, PT, R2, RZ, PT ;  /* 0x000000ff0200720c */ /* 0x002fda0003f25270 */
[----:B------:R-:W-:Y:S05]  /*0460*/  @P1 BRA `(.L_x_6) ;  /* 0x0000000000581947 */ /* 0x000fea0003800000 */
[----:B------:R-:W1:Y:S01]  /*0470*/  S2UR UR8, SR_CgaCtaId ;  /* 0x00000000000879c3 */ /* 0x000e620000008800 */
[----:B------:R-:W-:Y:S01]  /*0480*/  UMOV UR4, 0x400 ;  /* 0x0000040000047882 */ /* 0x000fe20000000000 */
[----:B------:R-:W-:Y:S01]  /*0490*/  UMOV UR5, 0x1 ;  /* 0x0000000100057882 */ /* 0x000fe20000000000 */
[----:B------:R-:W-:Y:S01]  /*04a0*/  UMOV UR6, 0x100 ;  /* 0x0000010000067882 */ /* 0x000fe20000000000 */
[----:B------:R-:W-:Y:S01]  /*04b0*/  ELECT P1, URZ, PT ;  /* 0x00000000003f782f */ /* 0x000fe20003820000 */
[----:B------:R-:W-:-:S04]  /*04c0*/  UIADD3 UR6, -UR6, 0x100000, URZ ;  /* 0x0010000006067890 */ /* 0x000fc8000fffe13f */
[----:B------:R-:W-:Y:S02]  /*04d0*/  USHF.L.U32 UR7, UR6, 0xb, URZ ;  /* 0x0000000b06077899 */ /* 0x000fe4000800063f */
[----:B------:R-:W-:Y:S02]  /*04e0*/  USHF.L.U32 UR6, UR6, 0x1, URZ ;  /* 0x0000000106067899 */ /* 0x000fe4000800063f */
[----:B-1----:R-:W-:Y:S02]  /*04f0*/  ULEA UR8, UR8, UR4, 0x18 ;  /* 0x0000000408087291 */ /* 0x002fe4000f8ec03f */
[----:B------:R-:W-:-:S04]  /*0500*/  UIADD3 UR4, -UR5, 0x100000, URZ ;  /* 0x0010000005047890 */ /* 0x000fc8000fffe13f */
[----:B------:R-:W-:Y:S02]  /*0510*/  USHF.L.U32 UR5, UR4, 0xb, URZ ;  /* 0x0000000b04057899 */ /* 0x000fe4000800063f */
[----:B------:R-:W-:Y:S01]  /*0520*/  USHF.L.U32 UR4, UR4, 0x1, URZ ;  /* 0x0000000104047899 */ /* 0x000fe2000800063f */
[----:B------:R-:W1:Y:S11]  /*0530*/  FENCE.VIEW.ASYNC.S ;  /* 0x00000000000073c6 */ /* 0x000e760000000000 */
[----:B-1----:R1:W2:Y:S01]  /*0540*/  SYNCS.EXCH.64 URZ, [UR8], UR4 ;  /* 0x00000004083f75b2 */ /* 0x0022a20008000100 */
[----:B------:R1:W3:Y:S01]  /*0550*/  SYNCS.EXCH.64 URZ, [UR8+0x20], UR6 ;  /* 0x00002006083f75b2 */ /* 0x0002e20008000100 */
[----:B------:R1:W4:Y:S01]  /*0560*/  SYNCS.EXCH.64 URZ, [UR8+0x8], UR4 ;  /* 0x00000804083f75b2 */ /* 0x0003220008000100 */
[----:B------:R1:W1:Y:S01]  /*0570*/  SYNCS.EXCH.64 URZ, [UR8+0x28], UR6 ;  /* 0x00002806083f75b2 */ /* 0x0002620008000100 */
[----:B------:R1:W1:Y:S01]  /*0580*/  SYNCS.EXCH.64 URZ, [UR8+0x10], UR4 ;  /* 0x00001004083f75b2 */ /* 0x0002620008000100 */
[----:B------:R1:W1:Y:S01]  /*0590*/  SYNCS.EXCH.64 URZ, [UR8+0x30], UR6 ;  /* 0x00003006083f75b2 */ /* 0x0002620008000100 */
[----:B------:R1:W1:Y:S01]  /*05a0*/  SYNCS.EXCH.64 URZ, [UR8+0x18], UR4 ;  /* 0x00001804083f75b2 */ /* 0x0002620008000100 */
[----:B------:R1:W1:Y:S01]  /*05b0*/  SYNCS.EXCH.64 URZ, [UR8+0x38], UR6 ;  /* 0x00003806083f75b2 */ /* 0x0002620008000100 */
[----:B------:R-:W-:Y:S01]  /*05c0*/  NOP ;  /* 0x0000000000007918 */ /* 0x000fe20000000000 */
.L_x_6:
[----:B------:R-:W5:Y:S01]  /*05d0*/  SHFL.IDX PT, R3, R6, RZ, 0x1f ;  /* 0x00001fff06037589 */ /* 0x000f6200000e0000 */
[----:B------:R-:W1:Y:S01]  /*05e0*/  LDC R2, c[0x0][0x904] ;  /* 0x00024100ff027b82 */ /* 0x000e620000000800 */
[----:B------:R-:W-:Y:S01]  /*05f0*/  NOP ;  /* 0x0000000000007918 */ /* 0x000fe20000000000 */
[----:B-----5:R-:W-:-:S13]  /*0600*/  ISETP.NE.AND P1, PT, R3, RZ, PT ;  /* 0x000000ff0300720c */ /* 0x020fda0003f25270 */
[----:B------:R-:W-:Y:S05]  /*0610*/  @P1 BRA `(.L_x_7) ;  /* 0x0000000000581947 */ /* 0x000fea0003800000 */
[----:B-1----:R-:W1:Y:S01]  /*0620*/  S2UR UR5, SR_CgaCtaId ;  /* 0x00000000000579c3 */ /* 0x002e620000008800 */
[----:B------:R-:W-:Y:S01]  /*0630*/  UMOV UR4, 0x400 ;  /* 0x0000040000047882 */ /* 0x000fe20000000000 */
[----:B------:R-:W-:Y:S01]  /*0640*/  UMOV UR6, 0x20 ;  /* 0x0000002000067882 */ /* 0x000fe20000000000 */
[----:B------:R-:W-:Y:S01]  /*0650*/  UMOV UR7, 0x100 ;  /* 0x0000010000077882 */ /* 0x000fe20000000000 */
[----:B------:R-:W-:Y:S01]  /*0660*/  ELECT P1, URZ, PT ;  /* 0x00000000003f782f */ /* 0x000fe20003820000 */
[----:B-1----:R-:W-:Y:S02]  /*0670*/  ULEA UR8, UR5, UR4, 0x18 ;  /* 0x0000000405087291 */ /* 0x002fe4000f8ec03f */
[----:B------:R-:W-:-:S04]  /*0680*/  UIADD3 UR4, -UR6, 0x100000, URZ ;  /* 0x0010000006047890 */ /* 0x000fc8000fffe13f */
[----:B------:R-:W-:Y:S02]  /*0690*/  USHF.L.U32 UR5, UR4, 0xb, URZ ;  /* 0x0000000b04057899 */ /* 0x000fe4000800063f */
[----:B------:R-:W-:Y:S02]  /*06a0*/  USHF.L.U32 UR4, UR4, 0x1, URZ ;  /* 0x0000000104047899 */ /* 0x000fe4000800063f */
[----:B------:R-:W-:-:S04]  /*06b0*/  UIADD3 UR6, -UR7, 0x100000, URZ ;  /* 0x0010000007067890 */ /* 0x000fc8000fffe13f */
[----:B------:R-:W-:Y:S02]  /*06c0*/  USHF.L.U32 UR7, UR6, 0xb, URZ ;  /* 0x0000000b06077899 */ /* 0x000fe4000800063f */
[----:B------:R-:W-:Y:S01]  /*06d0*/  USHF.L.U32 UR6, UR6, 0x1, URZ ;  /* 0x0000000106067899 */ /* 0x000fe2000800063f */
[----:B------:R-:W1:Y:S03]  /*06e0*/  FENCE.VIEW.ASYNC.S ;  /* 0x00000000000073c6 */ /* 0x000e660000000000 */
[----:B-1----:R1:W1:Y:S08]  /*06f0*/  SYNCS.EXCH.64 URZ, [UR8+0x40], UR4 ;  /* 0x00004004083f75b2 */ /* 0x0022700008000100 */
[----:B------:R1:W1:Y:S01]  /*0700*/  SYNCS.EXCH.64 URZ, [UR8+0x60], UR6 ;  /* 0x00006006083f75b2 */ /* 0x0002620008000100 */
[----:B------:R1:W1:Y:S01]  /*0710*/  SYNCS.EXCH.64 URZ, [UR8+0x48], UR4 ;  /* 0x00004804083f75b2 */ /* 0x0002620008000100 */
[----:B------:R1:W1:Y:S01]  /*0720*/  SYNCS.EXCH.64 URZ, [UR8+0x68], UR6 ;  /* 0x00006806083f75b2 */ /* 0x0002620008000100 */
[----:B------:R1:W1:Y:S01]  /*0730*/  SYNCS.EXCH.64 URZ, [UR8+0x50], UR4 ;  /* 0x00005004083f75b2 */ /* 0x0002620008000100 */
[----:B------:R1:W1:Y:S01]  /*0740*/  SYNCS.EXCH.64 URZ, [UR8+0x70], UR6 ;  /* 0x00007006083f75b2 */ /* 0x0002620008000100 */
[----:B------:R1:W1:Y:S01]  /*0750*/  SYNCS.EXCH.64 URZ, [UR8+0x58], UR4 ;  /* 0x00005804083f75b2 */ /* 0x0002620008000100 */
[----:B------:R1:W1:Y:S01]  /*0760*/  SYNCS.EXCH.64 URZ, [UR8+0x78], UR6 ;  /* 0x00007806083f75b2 */ /* 0x0002620008000100 */
[----:B------:R-:W-:Y:S01]  /*0770*/  NOP ;  /* 0x0000000000007918 */ /* 0x000fe20000000000 */
.L_x_7:
[----:B------:R-:W5:Y:S01]  /*0780*/  SHFL.IDX PT, R6, R6, RZ, 0x1f ;  /* 0x00001fff06067589 */ /* 0x000f6200000e0000 */
[----:B-1----:R-:W-:Y:S02]  /*0790*/  ISETP.NE.AND P6, PT, R2, 0x1, PT ;  /* 0x000000010200780c */ /* 0x002fe40003fc5270 */
[----:B------:R-:W-:Y:S01]  /*07a0*/  ELECT P1, URZ, PT ;  /* 0x00000000003f782f */ /* 0x000fe20003820000 */
[----:B------:R-:W1:Y:S01]  /*07b0*/  S2UR UR37, SR_CgaCtaId ;  /* 0x00000000002579c3 */ /* 0x000e620000008800 */
[----:B------:R-:W2:Y:S01]  /*07c0*/  S2R R3, SR_CTAID.Y ;  /* 0x0000000000037919 */ /* 0x000ea20000002600 */
[----:B------:R-:W-:Y:S01]  /*07d0*/  UMOV UR4, 0x20 ;  /* 0x0000002000047882 */ /* 0x000fe20000000000 */
[----:B------:R-:W-:Y:S01]  /*07e0*/  ISETP.NE.AND P4, PT, R0, RZ, PT ;  /* 0x000000ff0000720c */ /* 0x000fe20003f85270 */
[----:B------:R-:W-:Y:S01]  /*07f0*/  NOP ;  /* 0x0000000000007918 */ /* 0x000fe20000000000 */
[----:B------:R-:W3:Y:S01]  /*0800*/  S2R R8, SR_CTAID.X ;  /* 0x0000000000087919 */ /* 0x000ee20000002500 */
[----:B------:R-:W-:Y:S01]  /*0810*/  P2R R7, PR, RZ, 0x40 ;  /* 0x00000040ff077803 */ /* 0x000fe20000000000 */
[----:B------:R-:W-:Y:S01]  /*0820*/  IMAD.MOV.U32 R9, RZ, RZ, RZ ;  /* 0x000000ffff097224 */ /* 0x000fe200078e00ff */
[----:B------:R-:W-:Y:S02]  /*0830*/  BSSY B6, `(.L_x_8) ;  /* 0x000094b000067945 */ /* 0x000fe40003800000 */
[----:B------:R-:W3:Y:S01]  /*0840*/  @P6 LDC R17, c[0x0][0x10] ;  /* 0x00000400ff116b82 */ /* 0x000ee20000000800 */
[----:B------:R-:W-:-:S07]  /*0850*/  @P6 IMAD.MOV.U32 R7, RZ, RZ, RZ ;  /* 0x000000ffff076224 */ /* 0x000fce00078e00ff */
[----:B------:R-:W4:Y:S01]  /*0860*/  @!P6 LDC R11, c[0x0][0xc] ;  /* 0x00000300ff0beb82 */ /* 0x000f220000000800 */
[----:B-----5:R-:W-:Y:S02]  /*0870*/  ISETP.NE.OR P2, PT, R6, RZ, !P1 ;  /* 0x000000ff0600720c */ /* 0x020fe40004f45670 */
[----:B------:R-:W-:-:S04]  /*0880*/  ISETP.EQ.OR P1, PT, R0, 0x3, !P4 ;  /* 0x000000030000780c */ /* 0x000fc80006722670 */
[----:B------:R-:W-:-:S04]  /*0890*/  ISETP.EQ.AND P1, PT, R10, RZ, P1 ;  /* 0x000000ff0a00720c */ /* 0x000fc80000f22270 */
[----:B------:R-:W-:Y:S02]  /*08a0*/  SEL R22, RZ, 0x1, !P1 ;  /* 0x00000001ff167807 */ /* 0x000fe40004800000 */
[----:B--2---:R-:W-:Y:S01]  /*08b0*/  @P6 MOV R6, R3 ;  /* 0x0000000300066202 */ /* 0x004fe20000000f00 */
[----:B------:R-:W-:Y:S01]  /*08c0*/  VOTEU.ALL UP0, P2 ;  /* 0x00000000003f7886 */ /* 0x000fe20001000000 */
[----:B------:R-:W-:-:S03]  /*08d0*/  VOTEU.ALL UP1, P2 ;  /* 0x00000000003f7886 */ /* 0x000fc60001020000 */
[----:B---3--:R-:W-:Y:S01]  /*08e0*/  @P6 IMAD.WIDE.U32 R16, R8, R17, R6 ;  /* 0x0000001108106225 */ /* 0x008fe200078e0006 */
[----:B------:R-:W-:Y:S01]  /*08f0*/  @!UP0 UMOV UR6, 0x400 ;  /* 0x0000040000068882 */ /* 0x000fe20000000000 */
[----:B------:R-:W-:-:S04]  /*0900*/  @!UP0 UIADD3 UR4, -UR4, 0x100000, URZ ;  /* 0x0010000004048890 */ /* 0x000fc8000fffe13f */
[----:B------:R-:W-:Y:S02]  /*0910*/  @!UP0 USHF.L.U32 UR5, UR4, 0xb, URZ ;  /* 0x0000000b04058899 */ /* 0x000fe4000800063f */
[----:B------:R-:W-:Y:S02]  /*0920*/  @!UP0 USHF.L.U32 UR4, UR4, 0x1, URZ ;  /* 0x0000000104048899 */ /* 0x000fe4000800063f */
[----:B-1----:R-:W-:Y:S01]  /*0930*/  @!UP0 ULEA UR8, UR37, UR6, 0x18 ;  /* 0x0000000625088291 */ /* 0x002fe2000f8ec03f */
[----:B------:R-:W-:Y:S01]  /*0940*/  @P6 IMAD.MOV.U32 R7, RZ, RZ, RZ ;  /* 0x000000ffff076224 */ /* 0x000fe200078e00ff */
[----:B------:R-:W-:Y:S01]  /*0950*/  VOTEU.ALL UP0, P2 ;  /* 0x00000000003f7886 */ /* 0x000fe20001000000 */
[C---:B------:R-:W-:Y:S01]  /*0960*/  ISETP.NE.AND P2, PT, R10.reuse, RZ, PT ;  /* 0x000000ff0a00720c */ /* 0x040fe20003f45270 */
[----:B------:R-:W-:Y:S01]  /*0970*/  ULDC UR6, c[0x0][0xc] ;  /* 0x0000030000067ab9 */ /* 0x000fe20000000800 */
[----:B------:R-:W-:Y:S01]  /*0980*/  ULDC UR7, c[0x0][0x10] ;  /* 0x0000040000077ab9 */ /* 0x000fe20000000800 */
[----:B------:R-:W-:Y:S01]  /*0990*/  VIADD R10, R10, 0xffffffff ;  /* 0xffffffff0a0a7836 */ /* 0x000fe20000000000 */
[----:B------:R-:W-:-:S02]  /*09a0*/  ISETP.EQ.AND P5, PT, R0, 0x2, !P2 ;  /* 0x000000020000780c */ /* 0x000fc400057a2270 */
[----:B------:R-:W-:Y:S01]  /*09b0*/  @P6 IADD3 R17, R17, R7, RZ ;  /* 0x0000000711116210 */ /* 0x000fe20007ffe0ff */
[----:B----4-:R-:W-:Y:S01]  /*09c0*/  @!P6 IMAD.WIDE.U32 R6, R11, R3, R8 ;  /* 0x000000030b06e225 */ /* 0x010fe200078e0008 */
[----:B------:R-:W-:Y:S01]  /*09d0*/  ISETP.GE.U32.AND P1, PT, R10, 0x2, PT ;  /* 0x000000020a00780c */ /* 0x000fe20003f26070 */
[----:B------:R-:W1:Y:S02]  /*09e0*/  FENCE.VIEW.ASYNC.S ;  /* 0x00000000000073c6 */ /* 0x000e640000000000 */
[----:B-1----:R-:W1:Y:S01]  /*09f0*/  @!UP0 SYNCS.EXCH.64 URZ, [UR8+0x80], UR4 ;  /* 0x00008004083f85b2 */ /* 0x002e620008000100 */
[----:B------:R-:W-:Y:S01]  /*0a00*/  SEL R19, RZ, 0x1, !P5 ;  /* 0x00000001ff137807 */ /* 0x000fe20006800000 */
[----:B------:R-:W-:Y:S01]  /*0a10*/  @!P6 IMAD.MOV.U32 R17, RZ, RZ, R7 ;  /* 0x000000ffff11e224 */ /* 0x000fe200078e0007 */
[----:B------:R-:W-:Y:S02]  /*0a20*/  @!P6 MOV R16, R6 ;  /* 0x000000060010e202 */ /* 0x000fe40000000f00 */
[----:B------:R-:W-:-:S02]  /*0a30*/  SEL R19, R19, 0x2, P1 ;  /* 0x0000000213137807 */ /* 0x000fc40000800000 */
[----:B------:R-:W-:Y:S01]  /*0a40*/  SEL R22, R22, 0x2, P1 ;  /* 0x0000000216167807 */ /* 0x000fe20000800000 */
[----:B------:R2:W1:Y:S01]  /*0a50*/  @!UP1 SYNCS.EXCH.64 URZ, [UR8+0x88], UR4 ;  /* 0x00008804083f95b2 */ /* 0x0004620008000100 */
[----:B------:R-:W-:Y:S01]  /*0a60*/  NOP ;  /* 0x0000000000007918 */ /* 0x000fe20000000000 */
[----:B--2---:R-:W-:-:S03]  /*0a70*/  UIMAD.WIDE.U32 UR4, UR6, UR7, URZ ;  /* 0x00000007060472a5 */ /* 0x004fc6000f8e003f */
[----:B------:R-:W-:Y:S02]  /*0a80*/  ULDC UR6, c[0x0][0x14] ;  /* 0x0000050000067ab9 */ /* 0x000fe40000000800 */
[----:B------:R-:W-:Y:S02]  /*0a90*/  UIMAD.WIDE.U32 UR46, UR4, UR6, URZ ;  /* 0x00000006042e72a5 */ /* 0x000fe4000f8e003f */
[----:B------:R-:W-:-:S04]  /*0aa0*/  UIMAD UR38, UR5, UR6, URZ ;  /* 0x00000006052672a4 */ /* 0x000fc8000f8e023f */
[----:B------:R-:W-:Y:S01]  /*0ab0*/  UIADD3 UR38, UR47, UR38, URZ ;  /* 0x000000262f267290 */ /* 0x000fe2000fffe03f */
[----:B-1----:R-:W-:Y:S06]  /*0ac0*/  BAR.SYNC.DEFER_BLOCKING 0x0 ;  /* 0x0000000000007b1d */ /* 0x002fec0000010000 */
[----:B------:R-:W-:Y:S05]  /*0ad0*/  @!P2 BRA `(.L_x_9) ;  /* 0x0000006000eca947 */ /* 0x000fea0003800000 */
[----:B------:R-:W-:-:S13]  /*0ae0*/  ISETP.GT.U32.AND P0, PT, R10, 0x1, PT ;  /* 0x000000010a00780c */ /* 0x000fda0003f04070 */
[----:B------:R-:W-:Y:S05]  /*0af0*/  @P0 BRA `(.L_x_10) ;  /* 0x0000009000780947 */ /* 0x000fea0003800000 */
[----:B------:R-:W-:Y:S01]  /*0b00*/  ULDC.64 UR4, c[0x0][0x8f8] ;  /* 0x00023e0000047ab9 */ /* 0x000fe20000000a00 */
[----:B------:R-:W-:Y:S01]  /*0b10*/  UMOV UR55, 0xffffffff ;  /* 0xffffffff00377882 */ /* 0x000fe20000000000 */
[----:B------:R-:W-:Y:S01]  /*0b20*/  ISETP.GE.U32.AND P0, PT, R16, UR4, PT ;  /* 0x0000000410007c0c */ /* 0x000fe2000bf06070 */
[----:B------:R-:W-:Y:S01]  /*0b30*/  IMAD.MOV.U32 R154, RZ, RZ, -0x1 ;  /* 0xffffffffff9a7424 */ /* 0x000fe200078e00ff */
[----:B------:R-:W-:Y:S02]  /*0b40*/  PRMT R152, RZ, 0x7610, R152 ;  /* 0x00007610ff987816 */ /* 0x000fe40000000098 */
[----:B------:R-:W-:Y:S02]  /*0b50*/  ISETP.GE.U32.AND.EX P0, PT, R17, UR5, PT, P0 ;  /* 0x0000000511007c0c */ /* 0x000fe4000bf06100 */
[----:B------:R-:W-:Y:S02]  /*0b60*/  MOV R153, 0xffffffff ;  /* 0xffffffff00997802 */ /* 0x000fe40000000f00 */
[----:B------:R-:W-:-:S09]  /*0b70*/  PRMT R0, RZ, 0x7610, R0 ;  /* 0x00007610ff007816 */ /* 0x000fd20000000000 */
[----:B------:R-:W-:Y:S05]  /*0b80*/  @P0 BRA `(.L_x_11) ;  /* 0x0000000400600947 */ /* 0x000fea0003800000 */
[----:B------:R-:W1:Y:S01]  /*0b90*/  LDC.64 R14, c[0x0][0x8d0] ;  /* 0x00023400ff0e7b82 */ /* 0x000e620000000a00 */
[----:B------:R-:W-:Y:S02]  /*0ba0*/  IMAD.MOV.U32 R4, RZ, RZ, R16 ;  /* 0x000000ffff047224 */ /* 0x000fe400078e0010 */
[----:B------:R-:W-:-:S05]  /*0bb0*/  IMAD.MOV.U32 R5, RZ, RZ, R17 ;  /* 0x000000ffff057224 */ /* 0x000fca00078e0011 */
[----:B------:R-:W2:Y:S08]  /*0bc0*/  LDC R0, c[0x0][0x8d8] ;  /* 0x00023600ff007b82 */ /* 0x000eb00000000800 */
[----:B------:R-:W3:Y:S01]  /*0bd0*/  LDC.64 R20, c[0x0][0x8c8] ;  /* 0x00023200ff147b82 */ /* 0x000ee20000000a00 */
[----:B-1----:R-:W-:-:S04]  /*0be0*/  ISETP.NE.U32.AND P0, PT, R14, RZ, PT ;  /* 0x000000ff0e00720c */ /* 0x002fc80003f05070 */
[----:B------:R-:W-:-:S13]  /*0bf0*/  ISETP.NE.AND.EX P0, PT, R15, RZ, PT, P0 ;  /* 0x000000ff0f00720c */ /* 0x000fda0003f05300 */
[----:B--23--:R-:W-:Y:S05]  /*0c00*/  @!P0 BRA `(.L_x_12) ;  /* 0x0000000000288947 */ /* 0x00cfea0003800000 */
[----:B------:R-:W1:Y:S02]  /*0c10*/  LDC R11, c[0x0][0x8dc] ;  /* 0x00023700ff0b7b82 */ /* 0x000e640000000800 */
[----:B-1----:R-:W-:-:S04]  /*0c20*/  IADD3 R11, P0, R16, R11, RZ ;  /* 0x0000000b100b7210 */ /* 0x002fc80007f1e0ff */
[----:B------:R-:W-:-:S05]  /*0c30*/  IADD3.X R13, RZ, R17, RZ, P0, !PT ;  /* 0x00000011ff0d7210 */ /* 0x000fca00007fe4ff */
[----:B------:R-:W-:-:S04]  /*0c40*/  IMAD.WIDE.U32 R4, R13, R14, RZ ;  /* 0x0000000e0d047225 */ /* 0x000fc800078e00ff */
[----:B------:R-:W-:-:S04]  /*0c50*/  IMAD.WIDE.U32 R6, P0, R11, R15, R4 ;  /* 0x0000000f0b067225 */ /* 0x000fc80007800004 */
[----:B------:R-:W-:-:S04]  /*0c60*/  IMAD.WIDE.U32 R4, R11, R14, RZ ;  /* 0x0000000e0b047225 */ /* 0x000fc800078e00ff */
[----:B------:R-:W-:Y:S01]  /*0c70*/  IMAD.X R11, RZ, RZ, RZ, P0 ;  /* 0x000000ffff0b7224 */ /* 0x000fe200000e06ff */
[----:B------:R-:W-:Y:S01]  /*0c80*/  IADD3 RZ, P0, R5, R6, RZ ;  /* 0x0000000605ff7210 */ /* 0x000fe20007f1e0ff */
[----:B------:R-:W-:-:S04]  /*0c90*/  IMAD.MOV.U32 R10, RZ, RZ, R7 ;  /* 0x000000ffff0a7224 */ /* 0x000fc800078e0007 */
[----:B------:R-:W-:-:S08]  /*0ca0*/  IMAD.WIDE.U32.X R4, R13, R15, R10, P0 ;  /* 0x0000000f0d047225 */ /* 0x000fd000000e040a */
.L_x_12:
[-CC-:B------:R-:W-:Y:S01]  /*0cb0*/  SHF.R.U64 R25, R4, R0.reuse, R5.reuse ;  /* 0x0000000004197219 */ /* 0x180fe20000001205 */
[----:B------:R-:W1:Y:S01]  /*0cc0*/  LDC.64 R26, c[0x0][0x8e8] ;  /* 0x00023a00ff1a7b82 */ /* 0x000e620000000a00 */
[----:B------:R-:W-:Y:S01]  /*0cd0*/  SHF.R.U32.HI R4, RZ, R0, R5 ;  /* 0x00000000ff047219 */ /* 0x000fe20000011605 */
[----:B------:R-:W-:Y:S01]  /*0ce0*/  ULDC UR4, c[0x0][0x150] ;  /* 0x0000540000047ab9 */ /* 0x000fe20000000800 */
[----:B------:R-:W-:Y:S02]  /*0cf0*/  I2FP.F32.U32 R0, R8 ;  /* 0x0000000800007245 */ /* 0x000fe40000201000 */
[----:B------:R-:W-:-:S03]  /*0d00*/  IADD3 R9, P0, RZ, -R25, RZ ;  /* 0x80000019ff097210 */ /* 0x000fc60007f1e0ff */
[----:B------:R-:W2:Y:S01]  /*0d10*/  LDC R10, c[0x0][0x8c0] ;  /* 0x00023000ff0a7b82 */ /* 0x000ea20000000800 */
[----:B------:R-:W-:Y:S01]  /*0d20*/  FMUL R0, R0, UR4 ;  /* 0x0000000400007c20 */ /* 0x000fe20008400000 */
[----:B------:R-:W-:Y:S01]  /*0d30*/  IADD3.X R11, RZ, ~R4, RZ, P0, !PT ;  /* 0x80000004ff0b7210 */ /* 0x000fe200007fe4ff */
[----:B------:R-:W-:Y:S01]  /*0d40*/  IMAD.WIDE.U32 R4, R9, R20, R16 ;  /* 0x0000001409047225 */ /* 0x000fe200078e0010 */
[----:B------:R-:W-:-:S03]  /*0d50*/  ULDC UR4, c[0x0][0x154] ;  /* 0x0000550000047ab9 */ /* 0x000fc60000000800 */
[----:B------:R-:W-:Y:S01]  /*0d60*/  IMAD R6, R11, R20, RZ ;  /* 0x000000140b067224 */ /* 0x000fe200078e02ff */
[----:B------:R-:W3:Y:S01]  /*0d70*/  LDC R7, c[0x0][0x144] ;  /* 0x00005100ff077b82 */ /* 0x000ee20000000800 */
[----:B------:R-:W4:Y:S02]  /*0d80*/  F2I.U32.TRUNC.NTZ R0, R0 ;  /* 0x0000000000007305 */ /* 0x000f24000020f000 */
[----:B------:R-:W-:-:S04]  /*0d90*/  IMAD R9, R9, R21, R6 ;  /* 0x0000001509097224 */ /* 0x000fc800078e0206 */
[----:B------:R-:W-:Y:S01]  /*0da0*/  IMAD.IADD R9, R5, 0x1, R9 ;  /* 0x0000000105097824 */ /* 0x000fe200078e0209 */
[----:B------:R-:W5:Y:S01]  /*0db0*/  LDC R12, c[0x0][0x8b0] ;  /* 0x00022c00ff0c7b82 */ /* 0x000f620000000800 */
[----:B-1----:R-:W-:-:S04]  /*0dc0*/  ISETP.NE.U32.AND P0, PT, R26, RZ, PT ;  /* 0x000000ff1a00720c */ /* 0x002fc80003f05070 */
[----:B------:R-:W-:-:S03]  /*0dd0*/  ISETP.NE.AND.EX P0, PT, R27, RZ, PT, P0 ;  /* 0x000000ff1b00720c */ /* 0x000fc60003f05300 */
[----:B------:R-:W1:Y:S01]  /*0de0*/  LDC R11, c[0x0][0x900] ;  /* 0x00024000ff0b7b82 */ /* 0x000e620000000800 */
[-CC-:B--2---:R-:W-:Y:S01]  /*0df0*/  SHF.R.U64 R20, R4, R10.reuse, R9.reuse ;  /* 0x0000000a04147219 */ /* 0x184fe20000001209 */
[----:B----4-:R-:W-:Y:S01]  /*0e00*/  IMAD.MOV R5, RZ, RZ, -R0 ;  /* 0x000000ffff057224 */ /* 0x010fe200078e0a00 */
[----:B------:R-:W-:Y:S02]  /*0e10*/  I2FP.F32.U32 R4, R3 ;  /* 0x0000000300047245 */ /* 0x000fe40000201000 */
[----:B------:R-:W-:Y:S01]  /*0e20*/  SHF.R.U32.HI R9, RZ, R10, R9 ;  /* 0x0000000aff097219 */ /* 0x000fe20000011609 */
[----:B------:R-:W-:Y:S02]  /*0e30*/  IMAD.MOV.U32 R10, RZ, RZ, 0x1 ;  /* 0x00000001ff0a7424 */ /* 0x000fe400078e00ff */
[----:B------:R-:W2:Y:S01]  /*0e40*/  LDC R14, c[0x0][0x148] ;  /* 0x00005200ff0e7b82 */ /* 0x000ea20000000800 */
[----:B---3--:R-:W-:Y:S02]  /*0e50*/  IMAD R0, R7, R5, R8 ;  /* 0x0000000507007224 */ /* 0x008fe400078e0208 */
[----:B------:R-:W-:Y:S01]  /*0e60*/  FMUL R5, R4, UR4 ;  /* 0x0000000404057c20 */ /* 0x000fe20008400000 */
[----:B------:R-:W-:-:S04]  /*0e70*/  MOV R4, 0xffffffff ;  /* 0xffffffff00047802 */ /* 0x000fc80000000f00 */
[----:B------:R-:W3:Y:S01]  /*0e80*/  LDC R24, c[0x0][0x8a8] ;  /* 0x00022a00ff187b82 */ /* 0x000ee20000000800 */
[-CC-:B-----5:R-:W-:Y:S02]  /*0e90*/  SHF.R.U64 R28, R20, R12.reuse, R9.reuse ;  /* 0x0000000c141c7219 */ /* 0x1a0fe40000001209 */
[----:B------:R-:W-:Y:S02]  /*0ea0*/  SHF.R.U32.HI R6, RZ, R12, R9 ;  /* 0x0000000cff067219 */ /* 0x000fe40000011609 */
[----:B------:R4:W1:Y:S03]  /*0eb0*/  F2I.U32.TRUNC.NTZ R12, R5 ;  /* 0x00000005000c7305 */ /* 0x000866000020f000 */
[----:B------:R-:W2:Y:S01]  /*0ec0*/  LDC R15, c[0x0][0x8f0] ;  /* 0x00023c00ff0f7b82 */ /* 0x000ea20000000800 */
[-C--:B-1----:R-:W-:Y:S02]  /*0ed0*/  SHF.L.U32 R4, R4, R11.reuse, RZ ;  /* 0x0000000b04047219 */ /* 0x082fe400000006ff */
[----:B------:R-:W-:-:S02]  /*0ee0*/  SHF.R.U64 R30, R28, R11, R6 ;  /* 0x0000000b1c1e7219 */ /* 0x000fc40000001206 */
[-C--:B------:R-:W-:Y:S02]  /*0ef0*/  SHF.R.U32.HI R6, RZ, R11.reuse, R6 ;  /* 0x0000000bff067219 */ /* 0x080fe40000011606 */
[----:B------:R-:W-:Y:S01]  /*0f00*/  SHF.L.U32 R10, R10, R11, RZ ;  /* 0x0000000b0a0a7219 */ /* 0x000fe200000006ff */
[----:B------:R-:W1:Y:S01]  /*0f10*/  LDC R21, c[0x0][0x8e0] ;  /* 0x00023800ff157b82 */ /* 0x000e620000000800 */
[----:B------:R-:W-:Y:S01]  /*0f20*/  LOP3.LUT R11, RZ, R4, RZ, 0x33, !PT ;  /* 0x00000004ff0b7212 */ /* 0x000fe200078e33ff */
[----:B------:R-:W-:Y:S01]  /*0f30*/  IMAD.MOV.U32 R4, RZ, RZ, R30 ;  /* 0x000000ffff047224 */ /* 0x000fe200078e001e */
[----:B----4-:R-:W-:-:S05]  /*0f40*/  MOV R5, R6 ;  /* 0x0000000600057202 */ /* 0x010fca0000000f00 */
[----:B------:R-:W4:Y:S01]  /*0f50*/  LDC R23, c[0x0][0x8b8] ;  /* 0x00022e00ff177b82 */ /* 0x000f220000000800 */
[----:B---3--:R-:W-:Y:S05]  /*0f60*/  @!P0 BRA `(.L_x_13) ;  /* 0x0000000000288947 */ /* 0x008fea0003800000 */
[----:B------:R-:W3:Y:S02]  /*0f70*/  LDC R9, c[0x0][0x8f4] ;  /* 0x00023d00ff097b82 */ /* 0x000ee40000000800 */
[----:B---3--:R-:W-:-:S05]  /*0f80*/  IADD3 R9, P0, R30, R9, RZ ;  /* 0x000000091e097210 */ /* 0x008fca0007f1e0ff */
[----:B------:R-:W-:-:S04]  /*0f90*/  IMAD.X R13, RZ, RZ, R6, P0 ;  /* 0x000000ffff0d7224 */ /* 0x000fc800000e0606 */
[----:B------:R-:W-:-:S04]  /*0fa0*/  IMAD.WIDE.U32 R4, R13, R26, RZ ;  /* 0x0000001a0d047225 */ /* 0x000fc800078e00ff */
[----:B------:R-:W-:-:S04]  /*0fb0*/  IMAD.WIDE.U32 R6, P0, R9, R27, R4 ;  /* 0x0000001b09067225 */ /* 0x000fc80007800004 */
[----:B------:R-:W-:Y:S01]  /*0fc0*/  IMAD.WIDE.U32 R4, R9, R26, RZ ;  /* 0x0000001a09047225 */ /* 0x000fe200078e00ff */
[----:B------:R-:W-:-:S03]  /*0fd0*/  MOV R8, R7 ;  /* 0x0000000700087202 */ /* 0x000fc60000000f00 */
[----:B------:R-:W-:Y:S01]  /*0fe0*/  IMAD.X R9, RZ, RZ, RZ, P0 ;  /* 0x000000ffff097224 */ /* 0x000fe200000e06ff */
[----:B------:R-:W-:-:S05]  /*0ff0*/  IADD3 RZ, P0, R5, R6, RZ ;  /* 0x0000000605ff7210 */ /* 0x000fca0007f1e0ff */
[----:B------:R-:W-:-:S08]  /*1000*/  IMAD.WIDE.U32.X R4, R13, R27, R8, P0 ;  /* 0x0000001b0d047225 */ /* 0x000fd000000e0408 */
.L_x_13:
[----:B--2---:R-:W-:Y:S01]  /*1010*/  SHF.R.U64 R4, R4, R15, R5 ;  /* 0x0000000f04047219 */ /* 0x004fe20000001205 */
[----:B------:R-:W-:Y:S01]  /*1020*/  VIADD R5, R24, 0xffffffff ;  /* 0xffffffff18057836 */ /* 0x000fe20000000000 */
[----:B------:R-:W-:Y:S01]  /*1030*/  LOP3.LUT R11, R28, R11, RZ, 0xc0, !PT ;  /* 0x0000000b1c0b7212 */ /* 0x000fe200078ec0ff */
[----:B------:R-:W-:Y:S01]  /*1040*/  IMAD.MOV R12, RZ, RZ, -R12 ;  /* 0x000000ffff0c7224 */ /* 0x000fe200078e0a0c */
[----:B------:R-:W-:Y:S02]  /*1050*/  IADD3 R6, -R4, RZ, RZ ;  /* 0x000000ff04067210 */ /* 0x000fe40007ffe1ff */
[----:B------:R-:W-:Y:S01]  /*1060*/  LOP3.LUT R5, R20, R5, RZ, 0xc0, !PT ;  /* 0x0000000514057212 */ /* 0x000fe200078ec0ff */
[----:B------:R-:W-:Y:S01]  /*1070*/  @P6 IMAD R0, R14, R12, R3 ;  /* 0x0000000c0e006224 */ /* 0x000fe200078e0203 */
[----:B------:R-:W-:Y:S01]  /*1080*/  R2UR UR55, R25 ;  /* 0x00000000193772ca */ /* 0x000fe200000e0000 */
[----:B------:R-:W-:Y:S02]  /*1090*/  IMAD R11, R10, R4, R11 ;  /* 0x000000040a0b7224 */ /* 0x000fe400078e020b */
[----:B-1----:R-:W-:-:S02]  /*10a0*/  IMAD R3, R6, R21, R30 ;  /* 0x0000001506037224 */ /* 0x002fc400078e021e */
[----:B----4-:R-:W-:Y:S02]  /*10b0*/  IMAD R0, R11, R23, R0 ;  /* 0x000000170b007224 */ /* 0x010fe400078e0200 */
[----:B------:R-:W-:Y:S02]  /*10c0*/  IMAD R3, R3, R24, R5 ;  /* 0x0000001803037224 */ /* 0x000fe400078e0205 */
[----:B------:R-:W-:-:S03]  /*10d0*/  IMAD.MOV.U32 R4, RZ, RZ, 0x1 ;  /* 0x00000001ff047424 */ /* 0x000fc600078e00ff */
[----:B------:R-:W-:Y:S02]  /*10e0*/  SEL R153, R3, R0, !P6 ;  /* 0x0000000003997207 */ /* 0x000fe40007000000 */
[----:B------:R-:W-:Y:S02]  /*10f0*/  SEL R154, R0, R3, !P6 ;  /* 0x00000003009a7207 */ /* 0x000fe40007000000 */
[----:B------:R-:W-:-:S07]  /*1100*/  PRMT R0, R4, 0x7610, R0 ;  /* 0x0000761004007816 */ /* 0x000fce0000000000 */
.L_x_11:
[----:B------:R-:W-:-:S08]  /*1110*/  NOP ;  /* 0x0000000000007918 */ /* 0x000fd00000000000 */
[----:B------:R-:W1:Y:S02]  /*1120*/  USETMAXREG.TRY_ALLOC.CTAPOOL UP0, 0xe8 ;  /* 0x000000e8000079c8 */ /* 0x000e640008000600 */
[----:B-1----:R-:W-:-:S13]  /*1130*/  PLOP3.LUT P0, PT, PT, PT, UP0, 0x80, 0x0 ;  /* 0x000000000000781c */ /* 0x002fda0003f0f008 */
[----:B------:R-:W-:Y:S05]  /*1140*/  @!P0 BRA `(.L_x_11) ;  /* 0xfffffffc00f08947 */ /* 0x000fea000383ffff */
[----:B------:R-:W-:Y:S02]  /*1150*/  ULDC.64 UR4, c[0x0][0x590] ;  /* 0x0001640000047ab9 */ /* 0x000fe40000000a00 */
[----:B------:R-:W-:Y:S01]  /*1160*/  IMAD.U32 R165, RZ, RZ, UR4 ;  /* 0x00000004ffa57e24 */ /* 0x000fe2000f8e00ff */
[----:B------:R-:W-:-:S04]  /*1170*/  MOV R164, UR5 ;  /* 0x0000000500a47c02 */ /* 0x000fc80008000f00 */
[----:B------:R-:W-:-:S04]  /*1180*/  ISETP.NE.U32.AND P0, PT, R165, RZ, PT ;  /* 0x000000ffa500720c */ /* 0x000fc80003f05070 */
[----:B------:R-:W-:-:S13]  /*1190*/  ISETP.NE.AND.EX P0, PT, R164, RZ, PT, P0 ;  /* 0x000000ffa400720c */ /* 0x000fda0003f05300 */
[----:B------:R-:W-:Y:S05]  /*11a0*/  @P0 BRA `(.L_x_14) ;  /* 0x00000000002c0947 */ /* 0x000fea0003800000 */
[----:B------:R-:W-:Y:S02]  /*11b0*/  ULDC.64 UR4, c[0x0][0x588] ;  /* 0x0001620000047ab9 */ /* 0x000fe40000000a00 */
[----:B------:R-:W-:-:S04]  /*11c0*/  ISETP.NE.U32.AND P0, PT, RZ, UR4, PT ;  /* 0x00000004ff007c0c */ /* 0x000fc8000bf05070 */
[----:B------:R-:W-:-:S13]  /*11d0*/  ISETP.NE.AND.EX P0, PT, RZ, UR5, PT, P0 ;  /* 0x00000005ff007c0c */ /* 0x000fda000bf05300 */
[----:B------:R-:W-:Y:S05]  /*11e0*/  @!P0 BRA `(.L_x_15) ;  /* 0x0000000000108947 */ /* 0x000fea0003800000 */
[----:B------:R-:W1:Y:S02]  /*11f0*/  LDC.64 R4, c[0x0][0x588] ;  /* 0x00016200ff047b82 */ /* 0x000e640000000a00 */
[----:B-1----:R1:W5:Y:S01]  /*1200*/  LDG.E R155, desc[UR48][R4.64] ;  /* 0x00000030049b7981 */ /* 0x002362000c1e1900 */
[----:B------:R-:W-:Y:S01]  /*1210*/  IMAD.MOV.U32 R152, RZ, RZ, 0x1 ;  /* 0x00000001ff987424 */ /* 0x000fe200078e00ff */
[----:B------:R-:W-:Y:S06]  /*1220*/  BRA `(.L_x_14) ;  /* 0x00000000000c7947 */ /* 0x000fec0003800000 */
.L_x_15:
[----:B------:R-:W-:Y:S01]  /*1230*/  ULDC UR4, c[0x0][0x580] ;  /* 0x0001600000047ab9 */ /* 0x000fe20000000800 */
[----:B------:R-:W-:Y:S01]  /*1240*/  IMAD.MOV.U32 R152, RZ, RZ, 0x1 ;  /* 0x00000001ff987424 */ /* 0x000fe200078e00ff */
[----:B------:R-:W-:-:S07]  /*1250*/  MOV R155, UR4 ;  /* 0x00000004009b7c02 */ /* 0x000fce0008000f00 */
.L_x_14:
[----:B------:R-:W-:Y:S02]  /*1260*/  ULDC.64 UR4, c[0x0][0x5b0] ;  /* 0x00016c0000047ab9 */ /* 0x000fe40000000a00 */
[----:B------:R-:W-:-:S04]  /*1270*/  ISETP.NE.U32.AND P0, PT, RZ, UR4, PT ;  /* 0x00000004ff007c0c */ /* 0x000fc8000bf05070 */
[----:B------:R-:W-:-:S13]  /*1280*/  ISETP.NE.AND.EX P0, PT, RZ, UR5, PT, P0 ;  /* 0x00000005ff007c0c */ /* 0x000fda000bf05300 */
[----:B------:R-:W-:Y:S05]  /*1290*/  @P0 BRA `(.L_x_16) ;  /* 0x0000000000240947 */ /* 0x000fea0003800000 */
[----:B------:R-:W-:Y:S02]  /*12a0*/  ULDC.64 UR4, c[0x0][0x5a8] ;  /* 0x00016a0000047ab9 */ /* 0x000fe40000000a00 */
[----:B------:R-:W-:-:S04]  /*12b0*/  ISETP.NE.U32.AND P0, PT, RZ, UR4, PT ;  /* 0x00000004ff007c0c */ /* 0x000fc8000bf05070 */
[----:B------:R-:W-:-:S13]  /*12c0*/  ISETP.NE.AND.EX P0, PT, RZ, UR5, PT, P0 ;  /* 0x00000005ff007c0c */ /* 0x000fda000bf05300 */
[----:B------:R-:W-:Y:S05]  /*12d0*/  @!P0 BRA `(.L_x_17) ;  /* 0x00000000000c8947 */ /* 0x000fea0003800000 */
[----:B-1----:R-:W1:Y:S02]  /*12e0*/  LDC.64 R4, c[0x0][0x5a8] ;  /* 0x00016a00ff047b82 */ /* 0x002e640000000a00 */
[----:B-1----:R2:W5:Y:S01]  /*12f0*/  LDG.E R157, desc[UR48][R4.64] ;  /* 0x00000030049d7981 */ /* 0x002562000c1e1900 */
[----:B------:R-:W-:Y:S05]  /*1300*/  BRA `(.L_x_16) ;  /* 0x0000000000087947 */ /* 0x000fea0003800000 */
.L_x_17:
[----:B------:R-:W-:Y:S02]  /*1310*/  ULDC UR4, c[0x0][0x5a0] ;  /* 0x0001680000047ab9 */ /* 0x000fe40000000800 */
[----:B------:R-:W-:-:S07]  /*1320*/  IMAD.U32 R157, RZ, RZ, UR4 ;  /* 0x00000004ff9d7e24 */ /* 0x000fce000f8e00ff */
.L_x_16:
[----:B------:R-:W-:Y:S01]  /*1330*/  LOP3.LUT P1, RZ, R0, 0xff, RZ, 0xc0, !PT ;  /* 0x000000ff00ff7812 */ /* 0x000fe2000782c0ff */
[----:B------:R-:W-:Y:S01]  /*1340*/  UMOV UR36, URZ ;  /* 0x0000003f00247c82 */ /* 0x000fe20008000000 */
[----:B------:R-:W-:-:S11]  /*1350*/  PLOP3.LUT P0, PT, PT, PT, PT, 0x80, 0x0 ;  /* 0x000000000000781c */ /* 0x000fd60003f0f070 */
[----:B------:R-:W-:Y:S05]  /*1360*/  @!P1 BRA `(.L_x_18) ;  /* 0x00000058002c9947 */ /* 0x000fea0003800000 */
[----:B------:R-:W-:Y:S01]  /*1370*/  ULDC UR4, c[0x0][0x28c] ;  /* 0x0000a30000047ab9 */ /* 0x000fe20000000800 */
[----:B------:R-:W-:Y:S01]  /*1380*/  IMAD.MOV.U32 R156, RZ, RZ, 0x10 ;  /* 0x00000010ff9c7424 */ /* 0x000fe200078e00ff */
[----:B------:R-:W-:Y:S01]  /*1390*/  UIADD3 UR4, UR4, 0x3f, URZ ;  /* 0x0000003f04047890 */ /* 0x000fe2000fffe03f */
[----:B------:R-:W-:Y:S01]  /*13a0*/  LOP3.LUT P0, RZ, R18, 0x4, RZ, 0xc0, !PT ;  /* 0x0000000412ff7812 */ /* 0x000fe2000780c0ff */
[----:B-----5:R-:W-:Y:S01]  /*13b0*/  IMAD.MOV.U32 R161, RZ, RZ, R155 ;  /* 0x000000ffffa17224 */ /* 0x020fe200078e009b */
[----:B------:R-:W-:Y:S01]  /*13c0*/  LOP3.LUT R162, R22, 0x1, RZ, 0xfc, !PT ;  /* 0x0000000116a27812 */ /* 0x000fe200078efcff */
[----:B------:R-:W-:Y:S01]  /*13d0*/  USHF.R.S32.HI UR5, URZ, 0x1f, UR4 ;  /* 0x0000001f3f057899 */ /* 0x000fe20008011404 */
[----:B------:R-:W-:Y:S01]  /*13e0*/  LOP3.LUT R163, R19, 0x1, RZ, 0xfc, !PT ;  /* 0x0000000113a37812 */ /* 0x000fe200078efcff */
[----:B------:R-:W-:Y:S01]  /*13f0*/  ULDC.64 UR40, c[0x0][0x198] ;  /* 0x0000660000287ab9 */ /* 0x000fe20000000a00 */
[C---:B------:R-:W-:Y:S01]  /*1400*/  PRMT R158, R152.reuse, 0x7610, R158 ;  /* 0x00007610989e7816 */ /* 0x040fe2000000009e */
[----:B------:R-:W-:Y:S01]  /*1410*/  ULEA.HI UR5, UR5, UR4, URZ, 0x6 ;  /* 0x0000000405057291 */ /* 0x000fe2000f8f303f */
[----:B------:R-:W-:Y:S01]  /*1420*/  MOV R160, R155 ;  /* 0x0000009b00a07202 */ /* 0x000fe20000000f00 */
[----:B------:R-:W-:Y:S01]  /*1430*/  UMOV UR39, URZ ;  /* 0x0000003f00277c82 */ /* 0x000fe20008000000 */
[----:B------:R-:W-:Y:S01]  /*1440*/  PRMT R159, R152, 0x7610, R159 ;  /* 0x00007610989f7816 */ /* 0x000fe2000000009f */
[----:B------:R-:W-:Y:S01]  /*1450*/  UMOV UR42, URZ ;  /* 0x0000003f002a7c82 */ /* 0x000fe20008000000 */
[----:B------:R-:W-:Y:S01]  /*1460*/  SEL R156, R156, 0xfffffff0, !P0 ;  /* 0xfffffff09c9c7807 */ /* 0x000fe20004000000 */
[----:B------:R-:W-:Y:S01]  /*1470*/  USHF.R.S32.HI UR44, URZ, 0x6, UR5 ;  /* 0x000000063f2c7899 */ /* 0x000fe20008011405 */
[----:B------:R-:W-:Y:S01]  /*1480*/  UMOV UR43, URZ ;  /* 0x0000003f002b7c82 */ /* 0x000fe20008000000 */
[----:B------:R-:W-:-:S10]  /*1490*/  UMOV UR36, URZ ;  /* 0x0000003f00247c82 */ /* 0x000fd40008000000 */
.L_x_130:
[----:B------:R-:W-:Y:S01]  /*14a0*/  LOP3.LUT R0, R18, 0x80, RZ, 0xc0, !PT ;  /* 0x0000008012007812 */ /* 0x000fe200078ec0ff */
[----:B------:R-:W3:Y:S01]  /*14b0*/  S2UR UR50, SR_CgaCtaId ;  /* 0x00000000003279c3 */ /* 0x000ee20000008800 */
[----:B------:R-:W-:Y:S02]  /*14c0*/  UMOV UR45, 0x400 ;  /* 0x00000400002d7882 */ /* 0x000fe40000000000 */
[----:B------:R-:W-:-:S06]  /*14d0*/  SHF.R.U32.HI R0, RZ, 0x7, R0 ;  /* 0x00000007ff007819 */ /* 0x000fcc0000011600 */
[----:B------:R-:W4:Y:S01]  /*14e0*/  SHFL.IDX PT, R0, R0, RZ, 0x1f ;  /* 0x00001fff00007589 */ /* 0x000f2200000e0000 */
[----:B---3--:R-:W-:Y:S01]  /*14f0*/  ULEA UR45, UR50, UR45, 0x18 ;  /* 0x0000002d322d7291 */ /* 0x008fe2000f8ec03f */
[----:B----4-:R-:W-:-:S13]  /*1500*/  R2UR UR4, R0 ;  /* 0x00000000000472ca */ /* 0x010fda00000e0000 */
[----:B------:R-:W-:-:S04]  /*1510*/  ULEA.HI UR5, UR4, UR4, URZ, 0x1 ;  /* 0x0000000404057291 */ /* 0x000fc8000f8f083f */
[----:B------:R-:W-:-:S04]  /*1520*/  ULOP3.LUT UR5, UR5, 0x7fffe, URZ, 0xc0, !UPT ;  /* 0x0007fffe05057892 */ /* 0x000fc8000f8ec03f */
[----:B------:R-:W-:-:S03]  /*1530*/  UIADD3 UR5, UR4, -UR5, URZ ;  /* 0x8000000504057290 */ /* 0x000fc6000fffe03f */
[----:B------:R-:W-:Y:S01]  /*1540*/  ULDC UR4, c[0x0][0x28c] ;  /* 0x0000a30000047ab9 */ /* 0x000fe20000000800 */
[----:B------:R-:W-:Y:S01]  /*1550*/  ULEA UR5, UR5, UR45, 0xd ;  /* 0x0000002d05057291 */ /* 0x000fe2000f8e683f */
[----:B------:R-:W-:-:S03]  /*1560*/  ISETP.LT.AND P0, PT, RZ, UR4, PT ;  /* 0x00000004ff007c0c */ /* 0x000fc6000bf01270 */
[----:B------:R-:W-:-:S04]  /*1570*/  UIADD3 UR5, UR5, 0x8400, URZ ;  /* 0x0000840005057890 */ /* 0x000fc8000fffe03f */
[----:B------:R-:W-:-:S04]  /*1580*/  USHF.R.U32.HI UR5, URZ, 0x4, UR5 ;  /* 0x000000043f057899 */ /* 0x000fc80008011605 */
[----:B------:R-:W-:Y:S02]  /*1590*/  ULOP3.LUT UR51, UR5, 0x3fff, URZ, 0xc0, !UPT ;  /* 0x00003fff05337892 */ /* 0x000fe4000f8ec03f */
[----:B-1----:R-:W-:Y:S10]  /*15a0*/  @P0 BRA `(.L_x_19) ;  /* 0x0000000000400947 */ /* 0x002ff40003800000 */
[----:B------:R-:W-:Y:S01]  /*15b0*/  MOV R0, 0x0 ;  /* 0x0000000000007802 */ /* 0x000fe20000000f00 */
[----:B------:R-:W-:Y:S01]  /*15c0*/  ULDC.64 UR4, c[0x4][0x70] ;  /* 0x01001c0000047ab9 */ /* 0x000fe20000000a00 */
[----:B------:R-:W-:Y:S01]  /*15d0*/  ULDC.64 UR6, c[0x4][0x8] ;  /* 0x0100020000067ab9 */ /* 0x000fe20000000a00 */
[----:B-12---:R-:W-:Y:S01]  /*15e0*/  IMAD.U32 R4, RZ, RZ, UR4 ;  /* 0x00000004ff047e24 */ /* 0x006fe2000f8e00ff */
[----:B------:R1:W2:Y:S01]  /*15f0*/  LDC.64 R14, c[0x4][R0] ;  /* 0x01000000000e7b82 */ /* 0x0002a20000000a00 */
[----:B------:R-:W-:Y:S01]  /*1600*/  MOV R5, UR5 ;  /* 0x0000000500057c02 */ /* 0x000fe20008000f00 */
[----:B------:R-:W-:Y:S01]  /*1610*/  ULDC.64 UR4, c[0x4][0x78] ;  /* 0x01001e0000047ab9 */ /* 0x000fe20000000a00 */
[----:B------:R-:W-:Y:S01]  /*1620*/  MOV R10, UR6 ;  /* 0x00000006000a7c02 */ /* 0x000fe20008000f00 */
[----:B------:R-:W-:Y:S01]  /*1630*/  IMAD.U32 R6, RZ, RZ, UR4 ;  /* 0x00000004ff067e24 */ /* 0x000fe2000f8e00ff */
[----:B------:R-:W-:Y:S01]  /*1640*/  MOV R12, 0x1 ;  /* 0x00000001000c7802 */ /* 0x000fe20000000f00 */
[----:B------:R-:W-:-:S02]  /*1650*/  IMAD.U32 R7, RZ, RZ, UR5 ;  /* 0x00000005ff077e24 */ /* 0x000fc4000f8e00ff */
[----:B------:R-:W-:Y:S02]  /*1660*/  IMAD.U32 R11, RZ, RZ, UR7 ;  /* 0x00000007ff0b7e24 */ /* 0x000fe4000f8e00ff */
[----:B------:R-:W-:Y:S02]  /*1670*/  IMAD.MOV.U32 R8, RZ, RZ, 0x1e1 ;  /* 0x000001e1ff087424 */ /* 0x000fe400078e00ff */
[----:B-1----:R-:W-:-:S07]  /*1680*/  IMAD.MOV.U32 R13, RZ, RZ, RZ ;  /* 0x000000ffff0d7224 */ /* 0x002fce00078e00ff */
[----:B------:R-:W-:-:S07]  /*1690*/  LEPC R20, `(.L_x_19) ;  /* 0x000000001014794e */ /* 0x000fce0000000000 */
[----:B--2---:R-:W-:Y:S05]  /*16a0*/  CALL.ABS.NOINC R14 ;  /* 0x000000000e007343 */ /* 0x004fea0003c00000 */
.L_x_19:
[----:B------:R-:W-:-:S13]  /*16b0*/  ISETP.NE.AND P0, PT, R162, 0x3, PT ;  /* 0x00000003a200780c */ /* 0x000fda0003f05270 */
[----:B------:R-:W-:Y:S05]  /*16c0*/  @!P0 BRA `(.L_x_20) ;  /* 0x0000000000048947 */ /* 0x000fea0003800000 */
[----:B------:R-:W-:Y:S01]  /*16d0*/  BPT.TRAP 0x1 ;  /* 0x000000040000795c */ /* 0x000fe20000300000 */
.L_x_20:
[----:B------:R-:W-:Y:S01]  /*16e0*/  IMAD.U32 R3, RZ, RZ, UR43 ;  /* 0x0000002bff037e24 */ /* 0x000fe2000f8e00ff */
[----:B------:R-:W-:-:S04]  /*16f0*/  MOV R0, UR42 ;  /* 0x0000002a00007c02 */ /* 0x000fc80008000f00 */
[----:B------:R-:W-:Y:S02]  /*1700*/  LEA R3, R3, UR45, 0x3 ;  /* 0x0000002d03037c11 */ /* 0x000fe4000f8e18ff */
[----:B------:R-:W-:-:S04]  /*1710*/  SHF.L.U32 R0, R0, 0x1f, RZ ;  /* 0x0000001f00007819 */ /* 0x000fc800000006ff */
[----:B------:R3:W4:Y:S01]  /*1720*/  SYNCS.PHASECHK.TRANS64.TRYWAIT P1, [R3+URZ], R0 ;  /* 0x00000000030075a7 */ /* 0x000722000802017f */
[----:B------:R-:W-:Y:S05]  /*1730*/  @!P0 BRA `(.L_x_21) ;  /* 0x0000000000048947 */ /* 0x000fea0003800000 */
[----:B------:R-:W-:Y:S01]  /*1740*/  BPT.TRAP 0x1 ;  /* 0x000000040000795c */ /* 0x000fe20000300000 */
.L_x_21:
[----:B----4-:R-:W-:Y:S05]  /*1750*/  @P1 BRA `(.L_x_22) ;  /* 0x0000000000081947 */ /* 0x010fea0003800000 */
[----:B------:R-:W4:Y:S02]  /*1760*/  SYNCS.PHASECHK.TRANS64.TRYWAIT P1, [R3+URZ], R0 ;  /* 0x00000000030075a7 */ /* 0x000f24000802017f */
[----:B----4-:R-:W-:Y:S05]  /*1770*/  @!P1 BRA `(.L_x_23) ;  /* 0x0000008400609947 */ /* 0x010fea0003800000 */
.L_x_22:
[----:B------:R-:W-:-:S04]  /*1780*/  UISETP.LT.AND UP0, UPT, UR44, 0x1, UPT ;  /* 0x000000012c00788c */ /* 0x000fc8000bf01270 */
[----:B------:R-:W-:-:S06]  /*1790*/  USEL UR4, UR44, 0x1, UP0 ;  /* 0x000000012c047887 */ /* 0x000fcc0008000000 */
[----:B---34-:R-:W-:Y:S01]  /*17a0*/  IMAD.U32 R0, RZ, RZ, UR4 ;  /* 0x00000004ff007e24 */ /* 0x018fe2000f8e00ff */
[----:B------:R-:W-:Y:S05]  /*17b0*/  WARPSYNC.ALL ;  /* 0x0000000000007948 */ /* 0x000fea0003800000 */
[----:B------:R-:W-:-:S04]  /*17c0*/  IADD3 R0, -R0, UR44, RZ ;  /* 0x0000002c00007c10 */ /* 0x000fc8000fffe1ff */
[----:B------:R-:W-:Y:S01]  /*17d0*/  ISETP.GE.AND P1, PT, R0, 0x1, PT ;  /* 0x000000010000780c */ /* 0x000fe20003f26270 */
[----:B------:R-:W-:Y:S01]  /*17e0*/  UIADD3 UR4, UR45, 0x18400, URZ ;  /* 0x000184002d047890 */ /* 0x000fe2000fffe03f */
[----:B------:R-:W-:Y:S01]  /*17f0*/  WARPGROUP.ARRIVE ;  /* 0x00000000000079c5 */ /* 0x000fe20000000000 */
[----:B------:R-:W-:Y:S02]  /*1800*/  ULOP3.LUT UR8, UR51, 0x10000, URZ, 0xfc, !UPT ;  /* 0x0001000033087892 */ /* 0x000fe4000f8efc3f */
[----:B------:R-:W-:Y:S02]  /*1810*/  USHF.R.U32.HI UR4, URZ, 0x4, UR4 ;  /* 0x000000043f047899 */ /* 0x000fe40008011604 */
[----:B------:R-:W-:Y:S02]  /*1820*/  ULEA UR10, UR43, UR8, 0xa ;  /* 0x000000082b0a7291 */ /* 0x000fe4000f8e503f */
[----:B------:R-:W-:Y:S01]  /*1830*/  ULOP3.LUT UR4, UR4, 0x3fff, URZ, 0xc0, !UPT ;  /* 0x00003fff04047892 */ /* 0x000fe2000f8ec03f */
[----:B------:R-:W-:Y:S01]  /*1840*/  UMOV UR5, 0x40000040 ;  /* 0x4000004000057882 */ /* 0x000fe20000000000 */
[----:B------:R-:W-:-:S02]  /*1850*/  UMOV UR7, 0x40000040 ;  /* 0x4000004000077882 */ /* 0x000fc40000000000 */
[----:B------:R-:W-:-:S03]  /*1860*/  ULOP3.LUT UR9, UR4, 0x10000, URZ, 0xfc, !UPT ;  /* 0x0001000004097892 */ /* 0x000fc6000f8efc3f */
[----:B------:R-:W-:Y:S01]  /*1870*/  UMOV UR4, UR10 ;  /* 0x0000000a00047c82 */ /* 0x000fe20008000000 */
[----:B------:R-:W-:-:S07]  /*1880*/  ULEA UR11, UR43, UR9, 0xb ;  /* 0x000000092b0b7291 */ /* 0x000fce000f8e583f */
[----:B------:R-:W-:Y:S02]  /*1890*/  UMOV UR6, UR11 ;  /* 0x0000000b00067c82 */ /* 0x000fe40008000000 */
[----:B------:R-:W-:Y:S01]  /*18a0*/  HGMMA.64x256x16.F32 R24, gdesc[UR4], RZ, !UPT, gsb0 ;  /* 0x03e00000041879f0 */ /* 0x000fe2000c0008ff */
[----:B------:R-:W-:Y:S02]  /*18b0*/  UIADD3 UR4, UR10, 0x2, URZ ;  /* 0x000000020a047890 */ /* 0x000fe4000fffe03f */
[----:B------:R-:W-:Y:S01]  /*18c0*/  UIADD3 UR6, UR11, 0x2, URZ ;  /* 0x000000020b067890 */ /* 0x000fe2000fffe03f */
[----:B------:R-:W-:Y:S01]  /*18d0*/  UMOV UR5, 0x40000040 ;  /* 0x4000004000057882 */ /* 0x000fe20000000000 */
[----:B------:R-:W-:Y:S01]  /*18e0*/  UMOV UR7, 0x40000040 ;  /* 0x4000004000077882 */ /* 0x000fe20000000000 */
[----:B------:R-:W-:Y:S02]  /*18f0*/  WARPGROUP.DEPBAR.LE gsb0, 0x0 ;  /* 0x00008000000079c5 */ /* 0x000fe40000010000 */
[----:B------:R-:W-:-:S15]  /*1900*/  WARPGROUP.ARRIVE ;  /* 0x00000000000079c5 */ /* 0x000fde0000000000 */
[----:B------:R-:W-:-:S05]  /*1910*/  NOP ;  /* 0x0000000000007918 */ /* 0x000fca0000000000 */
[----:B------:R-:W-:Y:S01]  /*1920*/  HGMMA.64x256x16.F32 R24, gdesc[UR4], R24, gsb0 ;  /* 0x03e00000041879f0 */ /* 0x000fe20008000818 */
        /* <DEDUP_REMOVED lines=15> */
[----:B------:R-:W-:Y:S03]  /*1a20*/  HGMMA.64x256x16.F32 R24, gdesc[UR4], R24, gsb0 ;  /* 0x03e00000041879f0 */ /* 0x000fe60008000818 */
[----:B------:R-:W-:Y:S02]  /*1a30*/  WARPGROUP.DEPBAR.LE gsb0, 0x0 ;  /* 0x00008000000079c5 */ /* 0x000fe40000010000 */
[----:B------:R-:W-:Y:S05]  /*1a40*/  @!P1 BRA `(.L_x_24) ;  /* 0x0000000400189947 */ /* 0x000fea0003800000 */
[----:B------:R-:W-:Y:S02]  /*1a50*/  UIADD3 UR4, UR43, 0x1, URZ ;  /* 0x000000012b047890 */ /* 0x000fe4000fffe03f */
[----:B------:R-:W-:Y:S02]  /*1a60*/  UMOV UR11, UR43 ;  /* 0x0000002b000b7c82 */ /* 0x000fe40008000000 */
[----:B------:R-:W-:-:S04]  /*1a70*/  UISETP.NE.AND UP0, UPT, UR4, 0x4, UPT ;  /* 0x000000040400788c */ /* 0x000fc8000bf05270 */
[----:B------:R-:W-:Y:S02]  /*1a80*/  USEL UR5, URZ, 0x1, UP0 ;  /* 0x000000013f057887 */ /* 0x000fe40008000000 */
[----:B------:R-:W-:Y:S02]  /*1a90*/  USEL UR10, UR4, URZ, UP0 ;  /* 0x0000003f040a7287 */ /* 0x000fe40008000000 */
[----:B------:R-:W-:-:S06]  /*1aa0*/  ULOP3.LUT UR5, UR42, UR5, URZ, 0x3c, !UPT ;  /* 0x000000052a057292 */ /* 0x000fcc000f8e3c3f */
[----:B-12---:R-:W-:-:S07]  /*1ab0*/  IMAD.U32 R5, RZ, RZ, UR5 ;  /* 0x00000005ff057e24 */ /* 0x006fce000f8e00ff */
.L_x_31:
[----:B-12---:R-:W-:Y:S05]  /*1ac0*/  @!P0 BRA `(.L_x_25) ;  /* 0x0000000000048947 */ /* 0x006fea0003800000 */
[----:B------:R-:W-:Y:S01]  /*1ad0*/  BPT.TRAP 0x1 ;  /* 0x000000040000795c */ /* 0x000fe20000300000 */
.L_x_25:
[----:B------:R-:W-:Y:S01]  /*1ae0*/  ULEA UR4, UR10, UR45, 0x3 ;  /* 0x0000002d0a047291 */ /* 0x000fe2000f8e183f */
[----:B------:R-:W-:-:S08]  /*1af0*/  SHF.L.U32 R3, R5, 0x1f, RZ ;  /* 0x0000001f05037819 */ /* 0x000fd000000006ff */
[----:B------:R1:W2:Y:S01]  /*1b00*/  SYNCS.PHASECHK.TRANS64.TRYWAIT P1, [UR4], R3 ;  /* 0x00000003ff0075a7 */ /* 0x0002a20008020144 */
[----:B------:R-:W-:Y:S05]  /*1b10*/  @!P0 BRA `(.L_x_26) ;  /* 0x0000000000048947 */ /* 0x000fea0003800000 */
[----:B------:R-:W-:Y:S01]  /*1b20*/  BPT.TRAP 0x1 ;  /* 0x000000040000795c */ /* 0x000fe20000300000 */
.L_x_26:
[----:B--2---:R-:W-:Y:S05]  /*1b30*/  @P1 BRA `(.L_x_27) ;  /* 0x0000000000081947 */ /* 0x004fea0003800000 */
[----:B------:R-:W2:Y:S02]  /*1b40*/  SYNCS.PHASECHK.TRANS64.TRYWAIT P1, [UR4], R3 ;  /* 0x00000003ff0075a7 */ /* 0x000ea40008020144 */
[----:B--2---:R-:W-:Y:S05]  /*1b50*/  @!P1 BRA `(.L_x_28) ;  /* 0x00000080007c9947 */ /* 0x004fea0003800000 */
.L_x_27:
[----:B------:R-:W-:Y:S01]  /*1b60*/  ULEA UR12, UR10, UR8, 0xa ;  /* 0x000000080a0c7291 */ /* 0x000fe2000f8e503f */
[----:B------:R-:W-:Y:S01]  /*1b70*/  WARPGROUP.ARRIVE ;  /* 0x00000000000079c5 */ /* 0x000fe20000000000 */
[----:B------:R-:W-:Y:S01]  /*1b80*/  ULEA UR13, UR10, UR9, 0xb ;  /* 0x000000090a0d7291 */ /* 0x000fe2000f8e583f */
[----:B------:R-:W-:Y:S01]  /*1b90*/  UMOV UR5, 0x40000040 ;  /* 0x4000004000057882 */ /* 0x000fe20000000000 */
[----:B------:R-:W-:-:S03]  /*1ba0*/  UMOV UR7, 0x40000040 ;  /* 0x4000004000077882 */ /* 0x000fc60000000000 */
[----:B------:R-:W-:Y:S02]  /*1bb0*/  UMOV UR4, UR12 ;  /* 0x0000000c00047c82 */ /* 0x000fe40008000000 */
[----:B------:R-:W-:Y:S02]  /*1bc0*/  UMOV UR6, UR13 ;  /* 0x0000000d00067c82 */ /* 0x000fe40008000000 */
[----:B------:R-:W-:Y:S01]  /*1bd0*/  HGMMA.64x256x16.F32 R24, gdesc[UR4], R24, gsb0 ;  /* 0x03e00000041879f0 */ /* 0x000fe20008000818 */
[----:B------:R-:W-:Y:S02]  /*1be0*/  UIADD3 UR4, UR12, 0x2, URZ ;  /* 0x000000020c047890 */ /* 0x000fe4000fffe03f */
[----:B------:R-:W-:Y:S01]  /*1bf0*/  UIADD3 UR6, UR13, 0x2, URZ ;  /* 0x000000020d067890 */ /* 0x000fe2000fffe03f */
[----:B------:R-:W-:Y:S01]  /*1c00*/  UMOV UR5, 0x40000040 ;  /* 0x4000004000057882 */ /* 0x000fe20000000000 */
[----:B------:R-:W-:Y:S01]  /*1c10*/  UMOV UR7, 0x40000040 ;  /* 0x4000004000077882 */ /* 0x000fe20000000000 */
[----:B------:R-:W-:-:S02]  /*1c20*/  WARPGROUP.DEPBAR.LE gsb0, 0x0 ;  /* 0x00008000000079c5 */ /* 0x000fc40000010000 */
        /* <DEDUP_REMOVED lines=21> */
[----:B------:R-:W-:Y:S01]  /*1d80*/  BPT.TRAP 0x1 ;  /* 0x000000040000795c */ /* 0x000fe20000300000 */
.L_x_29:
[----:B------:R-:W-:Y:S01]  /*1d90*/  ULEA UR4, UR11, UR45, 0x3 ;  /* 0x0000002d0b047291 */ /* 0x000fe2000f8e183f */
[----:B------:R-:W-:-:S03]  /*1da0*/  ISETP.GT.U32.AND P1, PT, R22, 0x1, PT ;  /* 0x000000011600780c */ /* 0x000fc60003f24070 */
[----:B------:R-:W-:-:S04]  /*1db0*/  UIADD3 UR4, UR4, 0x20, URZ ;  /* 0x0000002004047890 */ /* 0x000fc8000fffe03f */
[----:B------:R-:W-:-:S09]  /*1dc0*/  UPRMT UR4, URZ, 0x654, UR4 ;  /* 0x000006543f047896 */ /* 0x000fd20008000004 */
[----:B------:R-:W-:Y:S01]  /*1dd0*/  SYNCS.ARRIVE.TRANS64.RED.A1T0 RZ, [UR4], RZ ;  /* 0x000000ffffff79a7 */ /* 0x000fe20008100404 */
[----:B------:R-:W-:Y:S05]  /*1de0*/  @P1 BRA `(.L_x_30) ;  /* 0x0000000000041947 */ /* 0x000fea0003800000 */
[----:B------:R-:W-:Y:S01]  /*1df0*/  BPT.TRAP 0x1 ;  /* 0x000000040000795c */ /* 0x000fe20000300000 */
.L_x_30:
[----:B------:R-:W-:Y:S01]  /*1e00*/  UIADD3 UR10, UR10, 0x1, URZ ;  /* 0x000000010a0a7890 */ /* 0x000fe2000fffe03f */
[C---:B------:R-:W-:Y:S01]  /*1e10*/  ISETP.GT.AND P1, PT, R0.reuse, 0x1, PT ;  /* 0x000000010000780c */ /* 0x040fe20003f24270 */
[----:B------:R-:W-:Y:S01]  /*1e20*/  UIADD3 UR11, UR11, 0x1, URZ ;  /* 0x000000010b0b7890 */ /* 0x000fe2000fffe03f */
[----:B------:R-:W-:Y:S01]  /*1e30*/  IADD3 R0, R0, -0x1, RZ ;  /* 0xffffffff00007810 */ /* 0x000fe20007ffe0ff */
[----:B------:R-:W-:Y:S02]  /*1e40*/  UISETP.NE.AND UP0, UPT, UR10, 0x4, UPT ;  /* 0x000000040a00788c */ /* 0x000fe4000bf05270 */
[----:B------:R-:W-:Y:S02]  /*1e50*/  UISETP.NE.AND UP1, UPT, UR11, 0x4, UPT ;  /* 0x000000040b00788c */ /* 0x000fe4000bf25270 */
[----:B------:R-:W-:Y:S02]  /*1e60*/  USEL UR4, URZ, 0x1, UP0 ;  /* 0x000000013f047887 */ /* 0x000fe40008000000 */
[----:B------:R-:W-:-:S02]  /*1e70*/  USEL UR10, UR10, URZ, UP0 ;  /* 0x0000003f0a0a7287 */ /* 0x000fc40008000000 */
[----:B------:R-:W-:Y:S02]  /*1e80*/  USEL UR11, UR11, URZ, UP1 ;  /* 0x0000003f0b0b7287 */ /* 0x000fe40008800000 */
[----:B------:R-:W-:Y:S01]  /*1e90*/  LOP3.LUT R5, R5, UR4, RZ, 0x3c, !PT ;  /* 0x0000000405057c12 */ /* 0x000fe2000f8e3cff */
[----:B------:R-:W-:Y:S09]  /*1ea0*/  @P1 BRA `(.L_x_31) ;  /* 0xfffffffc00041947 */ /* 0x000ff2000383ffff */
.L_x_24:
[----:B------:R-:W3:Y:S02]  /*1eb0*/  LDC R0, c[0x0][0x28c] ;  /* 0x0000a300ff007b82 */ /* 0x000ee40000000800 */
[----:B---3--:R-:W-:-:S13]  /*1ec0*/  ISETP.GE.AND P1, PT, R0, 0x1, PT ;  /* 0x000000010000780c */ /* 0x008fda0003f26270 */
[----:B------:R-:W-:Y:S05]  /*1ed0*/  @!P1 BRA `(.L_x_32) ;  /* 0x0000000000349947 */ /* 0x000fea0003800000 */
[----:B------:R-:W-:Y:S05]  /*1ee0*/  @!P0 BRA `(.L_x_33) ;  /* 0x0000000000048947 */ /* 0x000fea0003800000 */
[----:B------:R-:W-:Y:S01]  /*1ef0*/  BPT.TRAP 0x1 ;  /* 0x000000040000795c */ /* 0x000fe20000300000 */
.L_x_33:
[----:B------:R-:W-:Y:S01]  /*1f00*/  UISETP.LT.AND UP0, UPT, UR44, 0x1, UPT ;  /* 0x000000012c00788c */ /* 0x000fe2000bf01270 */
[----:B------:R-:W-:-:S03]  /*1f10*/  ISETP.GT.U32.AND P0, PT, R22, 0x1, PT ;  /* 0x000000011600780c */ /* 0x000fc60003f04070 */
[----:B------:R-:W-:-:S04]  /*1f20*/  USEL UR4, UR44, 0x1, UP0 ;  /* 0x000000012c047887 */ /* 0x000fc80008000000 */
[----:B------:R-:W-:-:S04]  /*1f30*/  UIADD3 UR4, UR43, UR44, -UR4 ;  /* 0x0000002c2b047290 */ /* 0x000fc8000fffe804 */
[----:B------:R-:W-:-:S04]  /*1f40*/  USHF.L.U32 UR4, UR4, 0x3, URZ ;  /* 0x0000000304047899 */ /* 0x000fc8000800063f */
[----:B------:R-:W-:-:S04]  /*1f50*/  ULOP3.LUT UR4, UR4, 0x18, URZ, 0xc0, !UPT ;  /* 0x0000001804047892 */ /* 0x000fc8000f8ec03f */
[----:B------:R-:W-:-:S04]  /*1f60*/  UIADD3 UR4, UR45, 0x20, UR4 ;  /* 0x000000202d047890 */ /* 0x000fc8000fffe004 */
[----:B------:R-:W-:-:S09]  /*1f70*/  UPRMT UR4, URZ, 0x654, UR4 ;  /* 0x000006543f047896 */ /* 0x000fd20008000004 */
[----:B------:R-:W-:Y:S01]  /*1f80*/  SYNCS.ARRIVE.TRANS64.RED.A1T0 RZ, [UR4], RZ ;  /* 0x000000ffffff79a7 */ /* 0x000fe20008100404 */
[----:B------:R-:W-:Y:S05]  /*1f90*/  @P0 BRA `(.L_x_32) ;  /* 0x0000000000040947 */ /* 0x000fea0003800000 */
[----:B------:R-:W-:Y:S01]  /*1fa0*/  BPT.TRAP 0x1 ;  /* 0x000000040000795c */ /* 0x000fe20000300000 */
.L_x_32:
[----:B------:R-:W-:Y:S01]  /*1fb0*/  UIADD3 UR4, UR45, 0x200, URZ ;  /* 0x000002002d047890 */ /* 0x000fe2000fffe03f */
[----:B------:R-:W-:Y:S02]  /*1fc0*/  R2UR UR54, R154 ;  /* 0x000000009a3672ca */ /* 0x000fe400000e0000 */
[----:B------:R-:W-:Y:S01]  /*1fd0*/  R2UR UR53, R153 ;  /* 0x00000000993572ca */ /* 0x000fe200000e0000 */
[----:B------:R-:W-:-:S06]  /*1fe0*/  ULOP3.LUT UP0, URZ, UR4, 0x1bf, URZ, 0xc0, !UPT ;  /* 0x000001bf043f7892 */ /* 0x000fcc000f80c03f */
[----:B------:R-:W-:-:S04]  /*1ff0*/  PLOP3.LUT P0, PT, PT, PT, UP0, 0x80, 0x0 ;  /* 0x000000000000781c */ /* 0x000fc80003f0f008 */
[----:B------:R-:W-:Y:S02]  /*2000*/  USHF.L.U32 UR54, UR54, 0x7, URZ ;  /* 0x0000000736367899 */ /* 0x000fe4000800063f */
[----:B------:R-:W-:-:S07]  /*2010*/  USHF.L.U32 UR53, UR53, 0x8, URZ ;  /* 0x0000000835357899 */ /* 0x000fce000800063f */
[----:B------:R-:W-:Y:S05]  /*2020*/  @!P0 BRA `(.L_x_34) ;  /* 0x00000000007c8947 */ /* 0x000fea0003800000 */
[----:B------:R-:W-:Y:S01]  /*2030*/  MOV R23, 0x0 ;  /* 0x0000000000177802 */ /* 0x000fe20000000f00 */
[----:B------:R-:W-:Y:S01]  /*2040*/  ULDC.64 UR4, c[0x4][0x80] ;  /* 0x0100200000047ab9 */ /* 0x000fe20000000a00 */
[----:B------:R-:W-:Y:S01]  /*2050*/  ULDC.64 UR6, c[0x4][0x10] ;  /* 0x0100040000067ab9 */ /* 0x000fe20000000a00 */
[----:B-12---:R-:W-:Y:S01]  /*2060*/  IMAD.U32 R4, RZ, RZ, UR4 ;  /* 0x00000004ff047e24 */ /* 0x006fe2000f8e00ff */
[----:B------:R1:W2:Y:S01]  /*2070*/  LDC.64 R14, c[0x4][R23] ;  /* 0x01000000170e7b82 */ /* 0x0002a20000000a00 */
[----:B------:R-:W-:Y:S01]  /*2080*/  IMAD.U32 R5, RZ, RZ, UR5 ;  /* 0x00000005ff057e24 */ /* 0x000fe2000f8e00ff */
[----:B------:R-:W-:Y:S01]  /*2090*/  ULDC.64 UR4, c[0x4][0x88] ;  /* 0x0100220000047ab9 */ /* 0x000fe20000000a00 */
[----:B------:R-:W-:Y:S01]  /*20a0*/  IMAD.U32 R10, RZ, RZ, UR6 ;  /* 0x00000006ff0a7e24 */ /* 0x000fe2000f8e00ff */
[----:B------:R-:W-:Y:S01]  /*20b0*/  MOV R6, UR4 ;  /* 0x0000000400067c02 */ /* 0x000fe20008000f00 */
[----:B------:R-:W-:Y:S01]  /*20c0*/  IMAD.U32 R7, RZ, RZ, UR5 ;  /* 0x00000005ff077e24 */ /* 0x000fe2000f8e00ff */
[----:B------:R-:W-:Y:S01]  /*20d0*/  MOV R11, UR7 ;  /* 0x00000007000b7c02 */ /* 0x000fe20008000f00 */
[----:B------:R-:W-:Y:S01]  /*20e0*/  IMAD.MOV.U32 R8, RZ, RZ, 0x70 ;  /* 0x00000070ff087424 */ /* 0x000fe200078e00ff */
[----:B------:R-:W-:Y:S01]  /*20f0*/  MOV R13, RZ ;  /* 0x000000ff000d7202 */ /* 0x000fe20000000f00 */
[----:B-1----:R-:W-:-:S07]  /*2100*/  IMAD.MOV.U32 R12, RZ, RZ, 0x1 ;  /* 0x00000001ff0c7424 */ /* 0x002fce00078e00ff */
[----:B------:R-:W-:-:S07]  /*2110*/  LEPC R20, `(.L_x_35) ;  /* 0x000000001014794e */ /* 0x000fce0000000000 */
[----:B--2---:R-:W-:Y:S05]  /*2120*/  CALL.ABS.NOINC R14 ;  /* 0x000000000e007343 */ /* 0x004fea0003c00000 */
.L_x_35:
[----:B------:R1:W2:Y:S01]  /*2130*/  LDC.64 R14, c[0x4][R23] ;  /* 0x01000000170e7b82 */ /* 0x0002a20000000a00 */
[----:B------:R-:W-:Y:S01]  /*2140*/  ULDC.64 UR4, c[0x4][0x80] ;  /* 0x0100200000047ab9 */ /* 0x000fe20000000a00 */
[----:B------:R-:W-:Y:S01]  /*2150*/  ULDC.64 UR6, c[0x4][0x10] ;  /* 0x0100040000067ab9 */ /* 0x000fe20000000a00 */
[----:B------:R-:W-:Y:S01]  /*2160*/  IMAD.U32 R4, RZ, RZ, UR4 ;  /* 0x00000004ff047e24 */ /* 0x000fe2000f8e00ff */
[----:B------:R-:W-:Y:S01]  /*2170*/  MOV R11, UR7 ;  /* 0x00000007000b7c02 */ /* 0x000fe20008000f00 */
[----:B------:R-:W-:Y:S01]  /*2180*/  IMAD.U32 R5, RZ, RZ, UR5 ;  /* 0x00000005ff057e24 */ /* 0x000fe2000f8e00ff */
[----:B------:R-:W-:Y:S01]  /*2190*/  ULDC.64 UR4, c[0x4][0x88] ;  /* 0x0100220000047ab9 */ /* 0x000fe20000000a00 */
[----:B------:R-:W-:Y:S01]  /*21a0*/  IMAD.U32 R10, RZ, RZ, UR6 ;  /* 0x00000006ff0a7e24 */ /* 0x000fe2000f8e00ff */
[----:B------:R-:W-:Y:S01]  /*21b0*/  MOV R6, UR4 ;  /* 0x0000000400067c02 */ /* 0x000fe20008000f00 */
[----:B------:R-:W-:Y:S01]  /*21c0*/  IMAD.U32 R7, RZ, RZ, UR5 ;  /* 0x00000005ff077e24 */ /* 0x000fe2000f8e00ff */
[----:B------:R-:W-:Y:S01]  /*21d0*/  MOV R13, RZ ;  /* 0x000000ff000d7202 */ /* 0x000fe20000000f00 */
[----:B------:R-:W-:-:S02]  /*21e0*/  IMAD.MOV.U32 R8, RZ, RZ, 0x70 ;  /* 0x00000070ff087424 */ /* 0x000fc400078e00ff */
[----:B-1----:R-:W-:-:S07]  /*21f0*/  IMAD.MOV.U32 R12, RZ, RZ, 0x1 ;  /* 0x00000001ff0c7424 */ /* 0x002fce00078e00ff */
[----:B------:R-:W-:-:S07]  /*2200*/  LEPC R20, `(.L_x_34) ;  /* 0x000000001014794e */ /* 0x000fce0000000000 */
[----:B--2---:R-:W-:Y:S05]  /*2210*/  CALL.ABS.NOINC R14 ;  /* 0x000000000e007343 */ /* 0x004fea0003c00000 */
.L_x_34:
[----:B-12---:R-:W1:Y:S01]  /*2220*/  LDC R4, c[0x0][0x288] ;  /* 0x0000a200ff047b82 */ /* 0x006e620000000800 */
[----:B------:R-:W-:Y:S01]  /*2230*/  ULDC.64 UR4, c[0x0][0x590] ;  /* 0x0001640000047ab9 */ /* 0x000fe20000000a00 */
[----:B------:R-:W-:Y:S01]  /*2240*/  SHF.R.U32.HI R0, RZ, 0x2, R18 ;  /* 0x00000002ff007819 */ /* 0x000fe20000011612 */
[----:B------:R-:W-:Y:S01]  /*2250*/  IMAD.U32 R165, RZ, RZ, UR4 ;  /* 0x00000004ffa57e24 */ /* 0x000fe2000f8e00ff */
[C---:B------:R-:W-:Y:S01]  /*2260*/  LOP3.LUT R6, R18.reuse, 0xe0, RZ, 0xc0, !PT ;  /* 0x000000e012067812 */ /* 0x040fe200078ec0ff */
[----:B------:R-:W-:Y:S01]  /*2270*/  IMAD.U32 R164, RZ, RZ, UR5 ;  /* 0x00000005ffa47e24 */ /* 0x000fe2000f8e00ff */
[----:B------:R-:W-:Y:S01]  /*2280*/  LOP3.LUT R3, R18, 0x3, RZ, 0xc0, !PT ;  /* 0x0000000312037812 */ /* 0x000fe200078ec0ff */
[----:B------:R-:W-:Y:S01]  /*2290*/  ULDC UR4, c[0x0][0x284] ;  /* 0x0000a10000047ab9 */ /* 0x000fe20000000800 */
[----:B------:R-:W-:Y:S02]  /*22a0*/  ISETP.NE.U32.AND P0, PT, R165, RZ, PT ;  /* 0x000000ffa500720c */ /* 0x000fe40003f05070 */
[----:B------:R-:W-:-:S02]  /*22b0*/  LOP3.LUT R7, R0, 0x7, RZ, 0xc0, !PT ;  /* 0x0000000700077812 */ /* 0x000fc400078ec0ff */
[----:B------:R-:W-:Y:S02]  /*22c0*/  ISETP.NE.AND.EX P0, PT, R164, RZ, PT, P0 ;  /* 0x000000ffa400720c */ /* 0x000fe40003f05300 */
[----:B------:R-:W-:Y:S01]  /*22d0*/  SHF.R.U32.HI R0, RZ, 0x1, R6 ;  /* 0x00000001ff007819 */ /* 0x000fe20000011606 */
[----:B-1----:R-:W-:-:S03]  /*22e0*/  IMAD R4, R3, -0x2, R4 ;  /* 0xfffffffe03047824 */ /* 0x002fc600078e0204 */
[----:B------:R-:W-:Y:S01]  /*22f0*/  IADD3 R3, -R0, UR4, -R7 ;  /* 0x0000000400037c10 */ /* 0x000fe2000fffe907 */
[----:B------:R-:W-:-:S04]  /*2300*/  IMAD R153, R153, -0x100, R4 ;  /* 0xffffff0099997824 */ /* 0x000fc800078e0204 */
[----:B------:R-:W-:Y:S02]  /*2310*/  IMAD R154, R154, -0x80, R3 ;  /* 0xffffff809a9a7824 */ /* 0x000fe400078e0203 */
[----:B------:R-:W-:Y:S05]  /*2320*/  @!P0 BRA `(.L_x_36) ;  /* 0x0000000000548947 */ /* 0x000fea0003800000 */
[----:B------:R-:W-:Y:S02]  /*2330*/  ULDC.64 UR4, c[0x0][0x588] ;  /* 0x0001620000047ab9 */ /* 0x000fe40000000a00 */
[----:B------:R-:W-:-:S04]  /*2340*/  ISETP.NE.U32.AND P1, PT, RZ, UR4, PT ;  /* 0x00000004ff007c0c */ /* 0x000fc8000bf25070 */
[----:B------:R-:W-:-:S13]  /*2350*/  ISETP.NE.AND.EX P1, PT, RZ, UR5, PT, P1 ;  /* 0x00000005ff007c0c */ /* 0x000fda000bf25310 */
[----:B------:R-:W-:Y:S05]  /*2360*/  @!P1 BRA `(.L_x_37) ;  /* 0x0000000000289947 */ /* 0x000fea0003800000 */
[----:B------:R-:W1:Y:S01]  /*2370*/  LDC.64 R4, c[0x0][0x588] ;  /* 0x00016200ff047b82 */ /* 0x000e620000000a00 */
[----:B------:R-:W-:-:S04]  /*2380*/  IMAD R3, R165, UR55, RZ ;  /* 0x00000037a5037c24 */ /* 0x000fc8000f8e02ff */
[----:B-1----:R-:W-:-:S05]  /*2390*/  IMAD.WIDE R4, R3, 0x4, R4 ;  /* 0x0000000403047825 */ /* 0x002fca00078e0204 */
[----:B------:R-:W2:Y:S01]  /*23a0*/  LDG.E R155, desc[UR48][R4.64] ;  /* 0x00000030049b7981 */ /* 0x000ea2000c1e1900 */
[----:B------:R-:W-:Y:S01]  /*23b0*/  MOV R152, 0x1 ;  /* 0x0000000100987802 */ /* 0x000fe20000000f00 */
[----:B------:R-:W-:Y:S02]  /*23c0*/  IMAD.MOV.U32 R158, RZ, RZ, 0x1 ;  /* 0x00000001ff9e7424 */ /* 0x000fe400078e00ff */
[----:B------:R-:W-:Y:S01]  /*23d0*/  IMAD.MOV.U32 R159, RZ, RZ, 0x1 ;  /* 0x00000001ff9f7424 */ /* 0x000fe200078e00ff */
[----:B--2---:R-:W-:Y:S01]  /*23e0*/  MOV R160, R155 ;  /* 0x0000009b00a07202 */ /* 0x004fe20000000f00 */
[----:B------:R-:W-:Y:S01]  /*23f0*/  IMAD.MOV.U32 R161, RZ, RZ, R155 ;  /* 0x000000ffffa17224 */ /* 0x000fe200078e009b */
[----:B------:R-:W-:Y:S06]  /*2400*/  BRA `(.L_x_36) ;  /* 0x00000000001c7947 */ /* 0x000fec0003800000 */
.L_x_37:
[----:B------:R-:W-:Y:S01]  /*2410*/  ULDC UR4, c[0x0][0x580] ;  /* 0x0001600000047ab9 */ /* 0x000fe20000000800 */
[----:B------:R-:W-:Y:S01]  /*2420*/  IMAD.MOV.U32 R152, RZ, RZ, 0x1 ;  /* 0x00000001ff987424 */ /* 0x000fe200078e00ff */
[----:B------:R-:W-:Y:S01]  /*2430*/  MOV R158, 0x1 ;  /* 0x00000001009e7802 */ /* 0x000fe20000000f00 */
[----:B------:R-:W-:Y:S01]  /*2440*/  IMAD.MOV.U32 R159, RZ, RZ, 0x1 ;  /* 0x00000001ff9f7424 */ /* 0x000fe200078e00ff */
[----:B------:R-:W-:Y:S01]  /*2450*/  MOV R160, UR4 ;  /* 0x0000000400a07c02 */ /* 0x000fe20008000f00 */
[----:B------:R-:W-:Y:S02]  /*2460*/  IMAD.U32 R155, RZ, RZ, UR4 ;  /* 0x00000004ff9b7e24 */ /* 0x000fe4000f8e00ff */
[----:B------:R-:W-:-:S07]  /*2470*/  IMAD.U32 R161, RZ, RZ, UR4 ;  /* 0x00000004ffa17e24 */ /* 0x000fce000f8e00ff */
.L_x_36:
[----:B------:R-:W1:Y:S02]  /*2480*/  LDC.64 R8, c[0x0][0x5b0] ;  /* 0x00016c00ff087b82 */ /* 0x000e640000000a00 */
[----:B-1----:R-:W-:-:S04]  /*2490*/  ISETP.NE.U32.AND P1, PT, R8, RZ, PT ;  /* 0x000000ff0800720c */ /* 0x002fc80003f25070 */
[----:B------:R-:W-:-:S13]  /*24a0*/  ISETP.NE.AND.EX P1, PT, R9, RZ, PT, P1 ;  /* 0x000000ff0900720c */ /* 0x000fda0003f25310 */
        /* <DEDUP_REMOVED lines=8> */
[----:B------:R1:W5:Y:S01]  /*2530*/  LDG.E R157, desc[UR48][R4.64] ;  /* 0x00000030049d7981 */ /* 0x000362000c1e1900 */
[----:B------:R-:W-:Y:S05]  /*2540*/  BRA `(.L_x_38) ;  /* 0x0000000000087947 */ /* 0x000fea0003800000 */
.L_x_39:
[----:B------:R-:W-:Y:S02]  /*2550*/  ULDC UR4, c[0x0][0x5a0] ;  /* 0x0001680000047ab9 */ /* 0x000fe40000000800 */
[----:B------:R-:W-:-:S07]  /*2560*/  IMAD.U32 R157, RZ, RZ, UR4 ;  /* 0x00000004ff9d7e24 */ /* 0x000fce000f8e00ff */
.L_x_38:
[----:B------:R-:W2:Y:S01]  /*2570*/  LDC.64 R8, c[0x0][0x5c0] ;  /* 0x00017000ff087b82 */ /* 0x000ea20000000a00 */
[----:B------:R-:W-:Y:S01]  /*2580*/  ULDC.64 UR4, c[0x0][0x588] ;  /* 0x0001620000047ab9 */ /* 0x000fe20000000a00 */
[----:B------:R-:W-:Y:S02]  /*2590*/  ISETP.EQ.U32.AND P4, PT, R165, RZ, PT ;  /* 0x000000ffa500720c */ /* 0x000fe40003f82070 */
[----:B------:R-:W-:Y:S02]  /*25a0*/  ISETP.NE.U32.AND P3, PT, RZ, UR4, PT ;  /* 0x00000004ff007c0c */ /* 0x000fe4000bf65070 */
[----:B------:R-:W-:Y:S02]  /*25b0*/  LOP3.LUT P5, RZ, R159, 0xff, RZ, 0xc0, !PT ;  /* 0x000000ff9fff7812 */ /* 0x000fe400078ac0ff */
[----:B------:R-:W3:Y:S01]  /*25c0*/  LDC R14, c[0x0][0x5c8] ;  /* 0x00017200ff0e7b82 */ /* 0x000ee20000000800 */
[----:B------:R-:W-:Y:S02]  /*25d0*/  ISETP.NE.AND.EX P3, PT, RZ, UR5, PT, P3 ;  /* 0x00000005ff007c0c */ /* 0x000fe4000bf65330 */
[----:B------:R-:W-:-:S02]  /*25e0*/  FSEL R0, R161, R160, !P5 ;  /* 0x000000a0a1007208 */ /* 0x000fc40006800000 */
[----:B------:R-:W-:Y:S02]  /*25f0*/  ISETP.EQ.OR.EX P4, PT, R164, RZ, !P3, P4 ;  /* 0x000000ffa400720c */ /* 0x000fe40005f82740 */
[----:B------:R-:W-:Y:S02]  /*2600*/  PLOP3.LUT P1, PT, PT, PT, PT, 0x8, 0x0 ;  /* 0x000000000000781c */ /* 0x000fe40003f2e170 */
[----:B------:R-:W-:Y:S02]  /*2610*/  PLOP3.LUT P3, PT, P3, PT, PT, 0x8, 0x0 ;  /* 0x000000000000781c */ /* 0x000fe40001f6e170 */
[C---:B------:R-:W-:Y:S02]  /*2620*/  FSEL R160, R155.reuse, R160, !P0 ;  /* 0x000000a09ba07208 */ /* 0x040fe40004000000 */
[----:B------:R-:W-:Y:S02]  /*2630*/  FSEL R0, R155, R0, !P0 ;  /* 0x000000009b007208 */ /* 0x000fe40004000000 */
[----:B--2---:R-:W-:-:S04]  /*2640*/  ISETP.NE.U32.AND P2, PT, R8, RZ, PT ;  /* 0x000000ff0800720c */ /* 0x004fc80003f45070 */
[----:B------:R-:W-:-:S04]  /*2650*/  ISETP.NE.AND.EX P2, PT, R9, RZ, PT, P2 ;  /* 0x000000ff0900720c */ /* 0x000fc80003f45320 */
[----:B---3--:R-:W-:Y:S01]  /*2660*/  FSEL R14, R14, RZ, !P2 ;  /* 0x000000ff0e0e7208 */ /* 0x008fe20005000000 */
[----:B------:R-:W-:Y:S08]  /*2670*/  @!P4 BRA `(.L_x_40) ;  /* 0x00000000003cc947 */ /* 0x000ff00003800000 */
[----:B------:R-:W-:Y:S04]  /*2680*/  BSSY B0, `(.L_x_40) ;  /* 0x000000e000007945 */ /* 0x000fe80003800000 */
[----:B------:R-:W-:Y:S05]  /*2690*/  @!P0 BRA `(.L_x_41) ;  /* 0x0000000000248947 */ /* 0x000fea0003800000 */
[----:B------:R-:W-:Y:S02]  /*26a0*/  LOP3.LUT P4, RZ, R158, 0xff, RZ, 0xc0, !PT ;  /* 0x000000ff9eff7812 */ /* 0x000fe4000788c0ff */
[----:B------:R-:W-:Y:S02]  /*26b0*/  PLOP3.LUT P1, PT, P3, PT, PT, 0x80, 0x0 ;  /* 0x000000000000781c */ /* 0x000fe40001f2f070 */
[----:B------:R-:W-:-:S09]  /*26c0*/  PRMT R159, RZ, 0x7610, R159 ;  /* 0x00007610ff9f7816 */ /* 0x000fd2000000009f */
[----:B------:R-:W-:Y:S05]  /*26d0*/  @!P4 BRA `(.L_x_42) ;  /* 0x000000000020c947 */ /* 0x000fea0003800000 */
[----:B------:R-:W-:Y:S01]  /*26e0*/  FSETP.EQ.AND P1, PT, R155, RZ, PT ;  /* 0x000000ff9b00720b */ /* 0x000fe20003f22000 */
[----:B------:R-:W-:Y:S01]  /*26f0*/  IMAD.MOV.U32 R0, RZ, RZ, R155 ;  /* 0x000000ffff007224 */ /* 0x000fe200078e009b */
[----:B------:R-:W-:Y:S02]  /*2700*/  MOV R160, R155 ;  /* 0x0000009b00a07202 */ /* 0x000fe40000000f00 */
[----:B------:R-:W-:Y:S01]  /*2710*/  PRMT R159, R158, 0x7610, R159 ;  /* 0x000076109e9f7816 */ /* 0x000fe2000000009f */
[----:B------:R-:W-:Y:S08]  /*2720*/  BRA `(.L_x_42) ;  /* 0x00000000000c7947 */ /* 0x000ff00003800000 */
.L_x_41:
[----:B------:R-:W-:Y:S01]  /*2730*/  FSETP.EQ.AND P1, PT, R155, RZ, PT ;  /* 0x000000ff9b00720b */ /* 0x000fe20003f22000 */
[----:B------:R-:W-:Y:S01]  /*2740*/  IMAD.MOV.U32 R160, RZ, RZ, R155 ;  /* 0x000000ffffa07224 */ /* 0x000fe200078e009b */
[----:B------:R-:W-:-:S11]  /*2750*/  MOV R0, R155 ;  /* 0x0000009b00007202 */ /* 0x000fd60000000f00 */
.L_x_42:
[----:B------:R-:W-:Y:S05]  /*2760*/  BSYNC B0 ;  /* 0x0000000000007941 */ /* 0x000fea0003800000 */
.L_x_40:
[----:B------:R-:W-:Y:S04]  /*2770*/  BSSY B0, `(.L_x_43) ;  /* 0x000000f000007945 */ /* 0x000fe80003800000 */
[----:B------:R-:W-:Y:S05]  /*2780*/  @!P0 BRA `(.L_x_44) ;  /* 0x0000000000288947 */ /* 0x000fea0003800000 */
[----:B------:R-:W-:Y:S02]  /*2790*/  LOP3.LUT P0, RZ, R152, 0xff, RZ, 0xc0, !PT ;  /* 0x000000ff98ff7812 */ /* 0x000fe4000780c0ff */
[----:B------:R-:W-:Y:S02]  /*27a0*/  PRMT R158, RZ, 0x7610, R158 ;  /* 0x00007610ff9e7816 */ /* 0x000fe4000000009e */
[----:B------:R-:W-:-:S09]  /*27b0*/  PRMT R159, RZ, 0x7610, R159 ;  /* 0x00007610ff9f7816 */ /* 0x000fd2000000009f */
[----:B------:R-:W-:Y:S05]  /*27c0*/  @!P0 BRA `(.L_x_45) ;  /* 0x0000000000248947 */ /* 0x000fea0003800000 */
[----:B------:R-:W-:Y:S01]  /*27d0*/  FSETP.EQ.AND P3, PT, R155, RZ, PT ;  /* 0x000000ff9b00720b */ /* 0x000fe20003f62000 */
[--C-:B------:R-:W-:Y:S01]  /*27e0*/  IMAD.MOV.U32 R160, RZ, RZ, R155.reuse ;  /* 0x000000ffffa07224 */ /* 0x100fe200078e009b */
[C---:B------:R-:W-:Y:S01]  /*27f0*/  PRMT R158, R152.reuse, 0x7610, R158 ;  /* 0x00007610989e7816 */ /* 0x040fe2000000009e */
[----:B------:R-:W-:Y:S01]  /*2800*/  IMAD.MOV.U32 R0, RZ, RZ, R155 ;  /* 0x000000ffff007224 */ /* 0x000fe200078e009b */
[----:B------:R-:W-:Y:S01]  /*2810*/  PRMT R159, R152, 0x7610, R159 ;  /* 0x00007610989f7816 */ /* 0x000fe2000000009f */
[----:B------:R-:W-:Y:S08]  /*2820*/  BRA `(.L_x_45) ;  /* 0x00000000000c7947 */ /* 0x000ff00003800000 */
.L_x_44:
[----:B------:R-:W-:Y:S01]  /*2830*/  FSETP.EQ.AND P3, PT, R155, RZ, PT ;  /* 0x000000ff9b00720b */ /* 0x000fe20003f62000 */
[----:B------:R-:W-:Y:S01]  /*2840*/  IMAD.MOV.U32 R0, RZ, RZ, R155 ;  /* 0x000000ffff007224 */ /* 0x000fe200078e009b */
[----:B------:R-:W-:-:S11]  /*2850*/  MOV R160, R155 ;  /* 0x0000009b00a07202 */ /* 0x000fd60000000f00 */
.L_x_45:
[----:B------:R-:W-:Y:S05]  /*2860*/  BSYNC B0 ;  /* 0x0000000000007941 */ /* 0x000fea0003800000 */
.L_x_43:
[----:B------:R-:W-:Y:S01]  /*2870*/  IMAD.MOV.U32 R3, RZ, RZ, RZ ;  /* 0x000000ffff037224 */ /* 0x000fe200078e00ff */
[----:B------:R-:W-:Y:S01]  /*2880*/  MOV R11, RZ ;  /* 0x000000ff000b7202 */ /* 0x000fe20000000f00 */
[----:B------:R-:W-:Y:S01]  /*2890*/  IMAD.MOV.U32 R12, RZ, RZ, R14 ;  /* 0x000000ffff0c7224 */ /* 0x000fe200078e000e */
[----:B------:R-:W-:Y:S06]  /*28a0*/  @!P2 BRA `(.L_x_46) ;  /* 0x00000000005ca947 */ /* 0x000fec0003800000 */
[----:B------:R-:W2:Y:S01]  /*28b0*/  LDC.64 R12, c[0x0][0x5d0] ;  /* 0x00017400ff0c7b82 */ /* 0x000ea20000000a00 */
[----:B------:R-:W-:Y:S01]  /*28c0*/  SHF.R.U32.HI R6, RZ, 0x5, R6 ;  /* 0x00000005ff067819 */ /* 0x000fe20000011606 */
[----:B------:R-:W-:Y:S01]  /*28d0*/  USHF.R.S32.HI UR4, URZ, 0x1f, UR55 ;  /* 0x0000001f3f047899 */ /* 0x000fe20008011437 */
[----:B------:R-:W-:-:S03]  /*28e0*/  ISETP.GE.AND P0, PT, R153, 0x1, PT ;  /* 0x000000019900780c */ /* 0x000fc60003f06270 */
[----:B-1----:R-:W-:Y:S01]  /*28f0*/  IMAD.SHL.U32 R4, R6, 0x10, RZ ;  /* 0x0000001006047824 */ /* 0x002fe200078e00ff */
[C---:B------:R-:W-:Y:S02]  /*2900*/  ISETP.LT.OR P2, PT, R154.reuse, 0x1, !P0 ;  /* 0x000000019a00780c */ /* 0x040fe40004741670 */
[----:B------:R-:W-:Y:S02]  /*2910*/  ISETP.LT.OR P0, PT, R154, 0x9, !P0 ;  /* 0x000000099a00780c */ /* 0x000fe40004701670 */
[----:B------:R-:W-:-:S04]  /*2920*/  LOP3.LUT R4, R4, 0xfffffff0, R7, 0xe2, !PT ;  /* 0xfffffff004047812 */ /* 0x000fc800078ee207 */
[----:B------:R-:W-:-:S04]  /*2930*/  IADD3 R4, R4, UR54, RZ ;  /* 0x0000003604047c10 */ /* 0x000fc8000fffe0ff */
[--C-:B------:R-:W-:Y:S01]  /*2940*/  SHF.R.S32.HI R5, RZ, 0x1f, R4.reuse ;  /* 0x0000001fff057819 */ /* 0x100fe20000011404 */
[C---:B--2---:R-:W-:Y:S02]  /*2950*/  IMAD R6, R12.reuse, UR4, RZ ;  /* 0x000000040c067c24 */ /* 0x044fe4000f8e02ff */
[----:B------:R-:W-:-:S04]  /*2960*/  IMAD.WIDE.U32 R4, R12, UR55, R4 ;  /* 0x000000370c047c25 */ /* 0x000fc8000f8e0004 */
[----:B------:R-:W-:Y:S01]  /*2970*/  IMAD R7, R13, UR55, R6 ;  /* 0x000000370d077c24 */ /* 0x000fe2000f8e0206 */
[----:B------:R-:W-:-:S03]  /*2980*/  LEA R6, P4, R4, R8, 0x1 ;  /* 0x0000000804067211 */ /* 0x000fc600078808ff */
[----:B------:R-:W-:-:S05]  /*2990*/  IMAD.IADD R5, R5, 0x1, R7 ;  /* 0x0000000105057824 */ /* 0x000fca00078e0207 */
[----:B------:R-:W-:-:S05]  /*29a0*/  LEA.HI.X R7, R4, R9, R5, 0x1, P4 ;  /* 0x0000000904077211 */ /* 0x000fca00020f0c05 */
[----:B------:R-:W2:Y:S04]  /*29b0*/  @!P2 LDG.E.U16 R4, desc[UR48][R6.64] ;  /* 0x000000300604a981 */ /* 0x000ea8000c1e1500 */
[----:B------:R-:W3:Y:S01]  /*29c0*/  @!P0 LDG.E.U16 R5, desc[UR48][R6.64+0x10] ;  /* 0x0000103006058981 */ /* 0x000ee2000c1e1500 */
[----:B------:R-:W-:Y:S01]  /*29d0*/  IMAD.MOV.U32 R14, RZ, RZ, RZ ;  /* 0x000000ffff0e7224 */ /* 0x000fe200078e00ff */
[----:B--2---:R-:W-:-:S04]  /*29e0*/  @!P2 PRMT R14, R4, 0x5410, RZ ;  /* 0x00005410040ea816 */ /* 0x004fc800000000ff */
[----:B---3--:R-:W-:-:S05]  /*29f0*/  @!P0 PRMT R14, R14, 0x5410, R5 ;  /* 0x000054100e0e8816 */ /* 0x008fca0000000005 */
[--C-:B------:R-:W-:Y:S02]  /*2a00*/  HADD2.F32 R12, -RZ, R14.reuse.H0_H0 ;  /* 0x2000000eff0c7230 */ /* 0x100fe40000004100 */
[----:B------:R-:W-:-:S07]  /*2a10*/  HADD2.F32 R14, -RZ, R14.H1_H1 ;  /* 0x3000000eff0e7230 */ /* 0x000fce0000004100 */
.L_x_46:
[----:B------:R-:W-:Y:S01]  /*2a20*/  BSSY B0, `(.L_x_47) ;  /* 0x0000023000007945 */ /* 0x000fe20003800000 */
[----:B------:R-:W-:Y:S02]  /*2a30*/  MOV R10, RZ ;  /* 0x000000ff000a7202 */ /* 0x000fe40000000f00 */
[----:B------:R-:W-:Y:S02]  /*2a40*/  CS2R R8, SRZ ;  /* 0x0000000000087805 */ /* 0x000fe4000001ff00 */
[----:B------:R-:W-:Y:S02]  /*2a50*/  CS2R R6, SRZ ;  /* 0x0000000000067805 */ /* 0x000fe4000001ff00 */
[----:B-1----:R-:W-:Y:S01]  /*2a60*/  CS2R R4, SRZ ;  /* 0x0000000000047805 */ /* 0x002fe2000001ff00 */
[----:B------:R-:W-:Y:S06]  /*2a70*/  @P1 BRA `(.L_x_48) ;  /* 0x0000000000741947 */ /* 0x000fec0003800000 */
[----:B------:R-:W-:-:S13]  /*2a80*/  ISETP.NE.AND P0, PT, R163, 0x3, PT ;  /* 0x00000003a300780c */ /* 0x000fda0003f05270 */
[----:B------:R-:W-:Y:S05]  /*2a90*/  @!P0 BRA `(.L_x_49) ;  /* 0x0000000000048947 */ /* 0x000fea0003800000 */
[----:B------:R-:W-:Y:S01]  /*2aa0*/  BPT.TRAP 0x1 ;  /* 0x000000040000795c */ /* 0x000fe20000300000 */
.L_x_49:
[----:B------:R-:W-:Y:S01]  /*2ab0*/  SHF.L.U32 R4, RZ, 0x1f, RZ ;  /* 0x0000001fff047819 */ /* 0x000fe200000006ff */
[----:B------:R-:W-:Y:S02]  /*2ac0*/  IMAD.MOV.U32 R3, RZ, RZ, 0x1 ;  /* 0x00000001ff037424 */ /* 0x000fe400078e00ff */
[----:B------:R-:W-:Y:S01]  /*2ad0*/  IMAD.MOV.U32 R11, RZ, RZ, RZ ;  /* 0x000000ffff0b7224 */ /* 0x000fe200078e00ff */
[----:B------:R-:W1:Y:S02]  /*2ae0*/  SYNCS.PHASECHK.TRANS64.TRYWAIT P0, [UR45+0x40], R4 ;  /* 0x00004004ff0075a7 */ /* 0x000e64000800016d */
[----:B-1----:R-:W-:Y:S05]  /*2af0*/  @!P0 BRA `(.L_x_50) ;  /* 0x0000007000ac8947 */ /* 0x002fea0003800000 */
.L_x_228:
[----:B------:R-:W-:Y:S02]  /*2b00*/  MOV R10, RZ ;  /* 0x000000ff000a7202 */ /* 0x000fe40000000f00 */
[----:B------:R-:W-:Y:S02]  /*2b10*/  CS2R R8, SRZ ;  /* 0x0000000000087805 */ /* 0x000fe4000001ff00 */
[----:B------:R-:W-:Y:S02]  /*2b20*/  CS2R R6, SRZ ;  /* 0x0000000000067805 */ /* 0x000fe4000001ff00 */
[----:B-1----:R-:W-:Y:S01]  /*2b30*/  CS2R R4, SRZ ;  /* 0x0000000000047805 */ /* 0x002fe2000001ff00 */
[----:B------:R-:W-:Y:S06]  /*2b40*/  @P3 BRA `(.L_x_48) ;  /* 0x0000000000403947 */ /* 0x000fec0003800000 */
[C---:B------:R-:W-:Y:S01]  /*2b50*/  IMAD.SHL.U32 R4, R18.reuse, 0x10, RZ ;  /* 0x0000001012047824 */ /* 0x040fe200078e00ff */
[----:B------:R-:W-:Y:S01]  /*2b60*/  SHF.R.U32.HI R7, RZ, 0x1, R18 ;  /* 0x00000001ff077819 */ /* 0x000fe20000011612 */
[C---:B------:R-:W-:Y:S01]  /*2b70*/  IMAD.SHL.U32 R5, R18.reuse, 0x20, RZ ;  /* 0x0000002012057824 */ /* 0x040fe200078e00ff */
[----:B------:R-:W-:Y:S01]  /*2b80*/  SHF.L.U32 R9, R18, 0x2, RZ ;  /* 0x0000000212097819 */ /* 0x000fe200000006ff */
[----:B------:R-:W-:Y:S05]  /*2b90*/  WARPSYNC.ALL ;  /* 0x0000000000007948 */ /* 0x000fea0003800000 */
[----:B------:R-:W-:Y:S02]  /*2ba0*/  LOP3.LUT R4, R4, 0xe00, RZ, 0xc0, !PT ;  /* 0x00000e0004047812 */ /* 0x000fe400078ec0ff */
[----:B------:R-:W-:-:S02]  /*2bb0*/  LOP3.LUT R6, R5, 0xc0, RZ, 0xc0, !PT ;  /* 0x000000c005067812 */ /* 0x000fc400078ec0ff */
[----:B------:R-:W-:Y:S02]  /*2bc0*/  LOP3.LUT R4, R4, 0x20, R5, 0xf8, !PT ;  /* 0x0000002004047812 */ /* 0x000fe400078ef805 */
[----:B------:R-:W-:Y:S02]  /*2bd0*/  LOP3.LUT R6, R6, 0x8, R7, 0xf8, !PT ;  /* 0x0000000806067812 */ /* 0x000fe400078ef807 */
[----:B------:R-:W-:Y:S02]  /*2be0*/  LOP3.LUT R4, R4, 0x100, R5, 0xf8, !PT ;  /* 0x0000010004047812 */ /* 0x000fe400078ef805 */
[----:B------:R-:W-:-:S04]  /*2bf0*/  LOP3.LUT R9, R6, 0x18, R9, 0x78, !PT ;  /* 0x0000001806097812 */ /* 0x000fc800078e7809 */
[----:B------:R-:W-:-:S04]  /*2c00*/  LOP3.LUT R4, R4, R9, RZ, 0xfc, !PT ;  /* 0x0000000904047212 */ /* 0x000fc800078efcff */
[----:B------:R-:W-:-:S05]  /*2c10*/  LEA R5, R4, UR45, 0x1 ;  /* 0x0000002d04057c11 */ /* 0x000fca000f8e08ff */
[----:B------:R-:W-:Y:S02]  /*2c20*/  IMAD R8, R156, 0x2, R5 ;  /* 0x000000029c087824 */ /* 0x000fe400078e0205 */
[----:B------:R-:W1:Y:S04]  /*2c30*/  LDSM.16.M88.4 R4, [R5+0x200] ;  /* 0x000200000504783b */ /* 0x000e680000000200 */
[----:B------:R-:W2:Y:S02]  /*2c40*/  LDSM.16.M88.4 R8, [R8+0x200] ;  /* 0x000200000808783b */ /* 0x000ea40000000200 */
.L_x_48:
[----:B------:R-:W-:Y:S05]  /*2c50*/  BSYNC B0 ;  /* 0x0000000000007941 */ /* 0x000fea0003800000 */
.L_x_47:
[--C-:B-1----:R-:W-:Y:S02]  /*2c60*/  HADD2.F32 R23, -RZ, R5.reuse.H1_H1 ;  /* 0x30000005ff177230 */ /* 0x102fe40000004100 */
[C---:B-----5:R-:W-:Y:S01]  /*2c70*/  FFMA R154, R157.reuse, R27, R14 ;  /* 0x0000001b9d9a7223 */ /* 0x060fe2000000000e */
[--C-:B------:R-:W-:Y:S02]  /*2c80*/  HADD2.F32 R13, -RZ, R4.reuse.H0_H0 ;  /* 0x20000004ff0d7230 */ /* 0x100fe40000004100 */
[C-C-:B------:R-:W-:Y:S01]  /*2c90*/  FFMA R24, R157.reuse, R24, R12.reuse ;  /* 0x000000189d187223 */ /* 0x140fe2000000000c */
[----:B------:R-:W-:Y:S02]  /*2ca0*/  HADD2.F32 R15, -RZ, R4.H1_H1 ;  /* 0x30000004ff0f7230 */ /* 0x000fe40000004100 */
[----:B------:R-:W-:Y:S01]  /*2cb0*/  FFMA R20, R157, R25, R12 ;  /* 0x000000199d147223 */ /* 0x000fe2000000000c */
[----:B------:R-:W-:Y:S01]  /*2cc0*/  FFMA R27, R23, R161, R154 ;  /* 0x000000a1171b7223 */ /* 0x000fe2000000009a */
[----:B------:R-:W-:-:S02]  /*2cd0*/  HADD2.F32 R21, -RZ, R5.H0_H0 ;  /* 0x20000005ff157230 */ /* 0x000fc40000004100 */
[-C--:B------:R-:W-:Y:S01]  /*2ce0*/  FFMA R25, R13, R161.reuse, R24 ;  /* 0x000000a10d197223 */ /* 0x080fe20000000018 */
[----:B------:R-:W-:Y:S01]  /*2cf0*/  FFMA R166, R15, R161, R20 ;  /* 0x000000a10fa67223 */ /* 0x000fe20000000014 */
[--C-:B------:R-:W-:Y:S02]  /*2d00*/  HADD2.F32 R23, -RZ, R7.reuse.H1_H1 ;  /* 0x30000007ff177230 */ /* 0x100fe40000004100 */
[C-C-:B------:R-:W-:Y:S01]  /*2d10*/  FFMA R26, R157.reuse, R26, R14.reuse ;  /* 0x0000001a9d1a7223 */ /* 0x140fe2000000000e */
[--C-:B------:R-:W-:Y:S02]  /*2d20*/  HADD2.F32 R13, -RZ, R6.reuse.H0_H0 ;  /* 0x20000006ff0d7230 */ /* 0x100fe40000004100 */
[C---:B------:R-:W-:Y:S01]  /*2d30*/  FFMA R24, R157.reuse, R31, R14 ;  /* 0x0000001f9d187223 */ /* 0x040fe2000000000e */
[----:B------:R-:W-:Y:S02]  /*2d40*/  HADD2.F32 R15, -RZ, R6.H1_H1 ;  /* 0x30000006ff0f7230 */ /* 0x000fe40000004100 */
[C-C-:B------:R-:W-:Y:S01]  /*2d50*/  FFMA R28, R157.reuse, R28, R12.reuse ;  /* 0x0000001c9d1c7223 */ /* 0x140fe2000000000c */
[----:B------:R-:W-:Y:S01]  /*2d60*/  FFMA R20, R157, R29, R12 ;  /* 0x0000001d9d147223 */ /* 0x000fe2000000000c */
[-C--:B------:R-:W-:Y:S01]  /*2d70*/  FFMA R26, R21, R161.reuse, R26 ;  /* 0x000000a1151a7223 */ /* 0x080fe2000000001a */
[----:B------:R-:W-:Y:S01]  /*2d80*/  FFMA R31, R23, R161, R24 ;  /* 0x000000a1171f7223 */ /* 0x000fe20000000018 */
[----:B------:R-:W-:-:S02]  /*2d90*/  HADD2.F32 R21, -RZ, R7.H0_H0 ;  /* 0x20000007ff157230 */ /* 0x000fc40000004100 */
[-C--:B------:R-:W-:Y:S01]  /*2da0*/  FFMA R28, R13, R161.reuse, R28 ;  /* 0x000000a10d1c7223 */ /* 0x080fe2000000001c */
[----:B------:R-:W-:Y:S01]  /*2db0*/  FFMA R29, R15, R161, R20 ;  /* 0x000000a10f1d7223 */ /* 0x000fe20000000014 */
[--C-:B--2---:R-:W-:Y:S02]  /*2dc0*/  HADD2.F32 R23, -RZ, R9.reuse.H1_H1 ;  /* 0x30000009ff177230 */ /* 0x104fe40000004100 */
        /* <DEDUP_REMOVED lines=11> */
[C---:B------:R-:W-:Y:S01]  /*2e80*/  SHF.L.U32 R24, R18.reuse, 0x5, RZ ;  /* 0x0000000512187819 */ /* 0x040fe200000006ff */
[C---:B------:R-:W-:Y:S01]  /*2e90*/  FFMA R34, R157.reuse, R34, R14 ;  /* 0x000000229d227223 */ /* 0x040fe2000000000e */
[----:B------:R-:W-:Y:S02]  /*2ea0*/  IMAD.SHL.U32 R15, R18, 0x10, RZ ;  /* 0x00000010120f7824 */ /* 0x000fe400078e00ff */
[C-C-:B------:R-:W-:Y:S01]  /*2eb0*/  FFMA R36, R157.reuse, R36, R12.reuse ;  /* 0x000000249d247223 */ /* 0x140fe2000000000c */
[--C-:B------:R-:W-:Y:S02]  /*2ec0*/  HADD2.F32 R13, -RZ, R10.reuse.H0_H0 ;  /* 0x2000000aff0d7230 */ /* 0x100fe40000004100 */
[----:B------:R-:W-:Y:S01]  /*2ed0*/  FFMA R20, R157, R37, R12 ;  /* 0x000000259d147223 */ /* 0x000fe2000000000c */
[----:B------:R-:W-:Y:S01]  /*2ee0*/  SHF.R.U32.HI R154, RZ, 0x1, R18 ;  /* 0x00000001ff9a7819 */ /* 0x000fe20000011612 */
[-C--:B------:R-:W-:Y:S01]  /*2ef0*/  FFMA R34, R21, R161.reuse, R34 ;  /* 0x000000a115227223 */ /* 0x080fe20000000022 */
[----:B------:R-:W-:Y:S01]  /*2f00*/  LOP3.LUT R37, R24, 0xc0, RZ, 0xc0, !PT ;  /* 0x000000c018257812 */ /* 0x000fe200078ec0ff */
[----:B------:R-:W-:Y:S01]  /*2f10*/  FFMA R36, R13, R161, R36 ;  /* 0x000000a10d247223 */ /* 0x000fe20000000024 */
[----:B------:R-:W-:Y:S01]  /*2f20*/  LOP3.LUT R21, R15, 0xe00, RZ, 0xc0, !PT ;  /* 0x00000e000f157812 */ /* 0x000fe200078ec0ff */
[----:B------:R-:W-:Y:S01]  /*2f30*/  HADD2.F32 R15, -RZ, R10.H1_H1 ;  /* 0x3000000aff0f7230 */ /* 0x000fe20000004100 */
[C---:B------:R-:W-:Y:S01]  /*2f40*/  LOP3.LUT R13, R18.reuse, 0xff, RZ, 0xc0, !PT ;  /* 0x000000ff120d7812 */ /* 0x040fe200078ec0ff */
[----:B------:R-:W-:Y:S01]  /*2f50*/  FFMA R38, R157, R38, R14 ;  /* 0x000000269d267223 */ /* 0x000fe2000000000e */
[----:B------:R-:W-:Y:S01]  /*2f60*/  LOP3.LUT R37, R37, 0x8, R154, 0xf8, !PT ;  /* 0x0000000825257812 */ /* 0x000fe200078ef89a */
[----:B------:R-:W-:Y:S01]  /*2f70*/  IMAD.SHL.U32 R154, R18, 0x4, RZ ;  /* 0x00000004129a7824 */ /* 0x000fe200078e00ff */
[----:B------:R-:W-:Y:S01]  /*2f80*/  LOP3.LUT R21, R21, 0x20, R24, 0xf8, !PT ;  /* 0x0000002015157812 */ /* 0x000fe200078ef818 */
[----:B------:R-:W-:-:S02]  /*2f90*/  VIADD R13, R13, 0x1f ;  /* 0x0000001f0d0d7836 */ /* 0x000fc40000000000 */
[----:B------:R-:W-:Y:S01]  /*2fa0*/  FFMA R35, R15, R161, R20 ;  /* 0x000000a10f237223 */ /* 0x000fe20000000014 */
[--C-:B------:R-:W-:Y:S01]  /*2fb0*/  HADD2.F32 R15, -RZ, R11.reuse.H0_H0 ;  /* 0x2000000bff0f7230 */ /* 0x100fe20000004100 */
[----:B------:R-:W-:Y:S01]  /*2fc0*/  LOP3.LUT R24, R21, 0x100, R24, 0xf8, !PT ;  /* 0x0000010015187812 */ /* 0x000fe200078ef818 */
[----:B------:R-:W-:Y:S01]  /*2fd0*/  HADD2.F32 R21, -RZ, R11.H1_H1 ;  /* 0x3000000bff157230 */ /* 0x000fe20000004100 */
[----:B------:R-:W-:Y:S01]  /*2fe0*/  LOP3.LUT R37, R37, 0x18, R154, 0x78, !PT ;  /* 0x0000001825257812 */ /* 0x000fe200078e789a */
[----:B------:R-:W-:Y:S01]  /*2ff0*/  FFMA R20, R157, R39, R14 ;  /* 0x000000279d147223 */ /* 0x000fe2000000000e */
[----:B------:R-:W-:Y:S01]  /*3000*/  ISETP.GT.U32.AND P0, PT, R13, 0x3e, PT ;  /* 0x0000003e0d00780c */ /* 0x000fe20003f04070 */
[----:B------:R-:W-:Y:S01]  /*3010*/  FFMA R15, R15, R161, R38 ;  /* 0x000000a10f0f7223 */ /* 0x000fe20000000026 */
[----:B------:R-:W-:Y:S01]  /*3020*/  LOP3.LUT R13, R24, R37, RZ, 0xfc, !PT ;  /* 0x00000025180d7212 */ /* 0x000fe200078efcff */
[----:B------:R-:W-:Y:S01]  /*3030*/  FFMA R20, R21, R161, R20 ;  /* 0x000000a115147223 */ /* 0x000fe20000000014 */
[----:B------:R-:W-:Y:S01]  /*3040*/  F2FP.RELU.F16.F32.PACK_AB R24, R166, R25 ;  /* 0x00000019a618723e */ /* 0x000fe200000008ff */
[----:B------:R-:W-:Y:S05]  /*3050*/  WARPSYNC.ALL ;  /* 0x0000000000007948 */ /* 0x000fea0003800000 */
[----:B------:R-:W-:Y:S01]  /*3060*/  LEA R13, R13, UR45, 0x1 ;  /* 0x0000002d0d0d7c11 */ /* 0x000fe2000f8e08ff */
[----:B------:R-:W-:Y:S01]  /*3070*/  BSSY B0, `(.L_x_51) ;  /* 0x0000019000007945 */ /* 0x000fe20003800000 */
[----:B------:R-:W-:-:S02]  /*3080*/  F2FP.RELU.F16.F32.PACK_AB R25, R27, R26 ;  /* 0x0000001a1b19723e */ /* 0x000fc400000008ff */
[----:B------:R-:W-:Y:S02]  /*3090*/  F2FP.RELU.F16.F32.PACK_AB R27, R31, R30 ;  /* 0x0000001e1f1b723e */ /* 0x000fe400000008ff */
[----:B------:R-:W-:Y:S02]  /*30a0*/  F2FP.RELU.F16.F32.PACK_AB R26, R29, R28 ;  /* 0x0000001c1d1a723e */ /* 0x000fe400000008ff */
[----:B------:R-:W-:Y:S02]  /*30b0*/  F2FP.RELU.F16.F32.PACK_AB R31, R20, R15 ;  /* 0x0000000f141f723e */ /* 0x000fe400000008ff */
[----:B------:R-:W-:Y:S01]  /*30c0*/  F2FP.RELU.F16.F32.PACK_AB R28, R33, R32 ;  /* 0x00000020211c723e */ /* 0x000fe200000008ff */
[----:B------:R1:W-:Y:S01]  /*30d0*/  STSM.16.M88.4 [R13+0x200], R24 ;  /* 0x000200180d007844 */ /* 0x0003e20000000200 */
[----:B------:R-:W-:Y:S02]  /*30e0*/  F2FP.RELU.F16.F32.PACK_AB R29, R23, R34 ;  /* 0x00000022171d723e */ /* 0x000fe400000008ff */
[----:B------:R-:W-:-:S02]  /*30f0*/  F2FP.RELU.F16.F32.PACK_AB R30, R35, R36 ;  /* 0x00000024231e723e */ /* 0x000fc400000008ff */
[----:B------:R-:W-:-:S05]  /*3100*/  LEA R15, R156, R13, 0x1 ;  /* 0x0000000d9c0f7211 */ /* 0x000fca00078e08ff */
[----:B------:R1:W-:Y:S01]  /*3110*/  STSM.16.M88.4 [R15+0x200], R28 ;  /* 0x0002001c0f007844 */ /* 0x0003e20000000200 */
[----:B------:R-:W-:Y:S01]  /*3120*/  @!PT LDS RZ, [RZ] ;  /* 0x00000000fffff984 */ /* 0x000fe20000000800 */
[----:B------:R-:W-:Y:S01]  /*3130*/  @!PT LDS RZ, [RZ] ;  /* 0x00000000fffff984 */ /* 0x000fe20000000800 */
[----:B------:R-:W-:Y:S01]  /*3140*/  @!PT LDS RZ, [RZ] ;  /* 0x00000000fffff984 */ /* 0x000fe20000000800 */
[----:B------:R-:W-:Y:S01]  /*3150*/  @!PT LDS RZ, [RZ] ;  /* 0x00000000fffff984 */ /* 0x000fe20000000800 */
[----:B------:R2:W-:Y:S06]  /*3160*/  MEMBAR.ALL.CTA ;  /* 0x0000000000007992 */ /* 0x0005ec0000008000 */
[----:B--2---:R-:W2:Y:S02]  /*3170*/  FENCE.VIEW.ASYNC.S ;  /* 0x00000000000073c6 */ /* 0x004ea40000000000 */
[----:B--2---:R-:W-:Y:S06]  /*3180*/  BAR.SYNC.DEFER_BLOCKING 0x1, 0x100 ;  /* 0x0044000000007b1d */ /* 0x004fec0000010000 */
[----:B------:R-:W-:Y:S05]  /*3190*/  @P0 BRA `(.L_x_52) ;  /* 0x0000000000180947 */ /* 0x000fea0003800000 */
[----:B------:R-:W-:Y:S02]  /*31a0*/  UIADD3 UR4, UP0, UR40, 0x4f0, URZ ;  /* 0x000004f028047890 */ /* 0x000fe4000ff1e03f */
[----:B------:R-:W-:Y:S02]  /*31b0*/  UIADD3 UR52, UR45, 0x200, URZ ;  /* 0x000002002d347890 */ /* 0x000fe4000fffe03f */
[----:B------:R-:W-:-:S09]  /*31c0*/  UIADD3.X UR5, URZ, UR41, URZ, UP0, !UPT ;  /* 0x000000293f057290 */ /* 0x000fd200087fe43f */
[----:B------:R2:W-:Y:S01]  /*31d0*/  UTMASTG.3D [UR52], [UR4] ;  /* 0x00000034040073b5 */ /* 0x0005e20008010000 */
[----:B------:R0:W-:Y:S01]  /*31e0*/  UTMACMDFLUSH ;  /* 0x00000000000079b7 */ /* 0x0001e20000000000 */
[----:B--2---:R-:W-:-:S04]  /*31f0*/  DEPBAR.LE SB0, 0x1 ;  /* 0x000080400000791a */ /* 0x004fc80000000000 */
.L_x_52:
[----:B------:R-:W-:Y:S05]  /*3200*/  BSYNC B0 ;  /* 0x0000000000007941 */ /* 0x000fea0003800000 */
.L_x_51:
[----:B------:R-:W-:Y:S01]  /*3210*/  BAR.SYNC.DEFER_BLOCKING 0x1, 0x100 ;  /* 0x0044000000007b1d */ /* 0x000fe20000010000 */
[----:B------:R-:W-:Y:S01]  /*3220*/  ISETP.NE.AND P2, PT, RZ, UR39, PT ;  /* 0x00000027ff007c0c */ /* 0x000fe2000bf45270 */
[----:B------:R-:W-:-:S04]  /*3230*/  VIADD R20, R13, 0x200 ;  /* 0x000002000d147836 */ /* 0x000fc80000000000 */
[----:B------:R-:W-:-:S08]  /*3240*/  IMAD R21, R156, 0x2, R20 ;  /* 0x000000029c157824 */ /* 0x000fd000078e0214 */
[----:B------:R-:W-:Y:S05]  /*3250*/  @!P2 BRA `(.L_x_53) ;  /* 0x000000000034a947 */ /* 0x000fea0003800000 */
[----:B------:R-:W-:Y:S04]  /*3260*/  BSSY B0, `(.L_x_54) ;  /* 0x0000009000007945 */ /* 0x000fe80003800000 */
[----:B------:R-:W-:Y:S05]  /*3270*/  @P1 BRA `(.L_x_55) ;  /* 0x00000000001c1947 */ /* 0x000fea0003800000 */
[----:B------:R-:W-:-:S13]  /*3280*/  ISETP.NE.AND P2, PT, R163, 0x3, PT ;  /* 0x00000003a300780c */ /* 0x000fda0003f45270 */
[----:B------:R-:W-:Y:S05]  /*3290*/  @!P2 BRA `(.L_x_56) ;  /* 0x000000000004a947 */ /* 0x000fea0003800000 */
[----:B------:R-:W-:Y:S01]  /*32a0*/  BPT.TRAP 0x1 ;  /* 0x000000040000795c */ /* 0x000fe20000300000 */
.L_x_56:
[----:B------:R-:W-:-:S04]  /*32b0*/  ULEA UR4, UR36, UR45, 0x3 ;  /* 0x0000002d24047291 */ /* 0x000fc8000f8e183f */
[----:B------:R-:W-:-:S04]  /*32c0*/  UIADD3 UR4, UR4, 0x60, URZ ;  /* 0x0000006004047890 */ /* 0x000fc8000fffe03f */
[----:B------:R-:W-:-:S09]  /*32d0*/  UPRMT UR4, UR50, 0x654, UR4 ;  /* 0x0000065432047896 */ /* 0x000fd20008000004 */
[----:B------:R-:W-:Y:S03]  /*32e0*/  SYNCS.ARRIVE.TRANS64.RED.A1T0 RZ, [UR4], RZ ;  /* 0x000000ffffff79a7 */ /* 0x000fe60008100404 */
.L_x_55:
[----:B------:R-:W-:Y:S05]  /*32f0*/  BSYNC B0 ;  /* 0x0000000000007941 */ /* 0x000fea0003800000 */
.L_x_54:
[----:B------:R-:W-:-:S04]  /*3300*/  UIADD3 UR36, UR36, 0x1, URZ ;  /* 0x0000000124247890 */ /* 0x000fc8000fffe03f */
[----:B------:R-:W-:-:S04]  /*3310*/  UISETP.NE.AND UP0, UPT, UR36, 0x4, UPT ;  /* 0x000000042400788c */ /* 0x000fc8000bf05270 */
[----:B------:R-:W-:-:S12]  /*3320*/  USEL UR36, UR36, URZ, UP0 ;  /* 0x0000003f24247287 */ /* 0x000fd80008000000 */
.L_x_53:
[----:B------:R-:W-:Y:S04]  /*3330*/  BSSY B0, `(.L_x_57) ;  /* 0x0000011000007945 */ /* 0x000fe80003800000 */
[----:B------:R-:W-:Y:S05]  /*3340*/  @P1 BRA `(.L_x_58) ;  /* 0x00000000003c1947 */ /* 0x000fea0003800000 */
[----:B------:R-:W-:-:S13]  /*3350*/  ISETP.NE.AND P2, PT, R163, 0x3, PT ;  /* 0x00000003a300780c */ /* 0x000fda0003f45270 */
[----:B------:R-:W-:Y:S05]  /*3360*/  @!P2 BRA `(.L_x_59) ;  /* 0x000000000004a947 */ /* 0x000fea0003800000 */
[----:B------:R-:W-:Y:S01]  /*3370*/  BPT.TRAP 0x1 ;  /* 0x000000040000795c */ /* 0x000fe20000300000 */
.L_x_59:
[C---:B-1----:R-:W-:Y:S01]  /*3380*/  LEA R25, R3.reuse, UR45, 0x3 ;  /* 0x0000002d03197c11 */ /* 0x042fe2000f8e18ff */
[----:B------:R-:W-:Y:S01]  /*3390*/  BSSY B1, `(.L_x_60) ;  /* 0x0000006000017945 */ /* 0x000fe20003800000 */
[----:B------:R-:W-:Y:S02]  /*33a0*/  SHF.L.U32 R26, RZ, 0x1f, RZ ;  /* 0x0000001fff1a7819 */ /* 0x000fe400000006ff */
[----:B------:R-:W-:Y:S02]  /*33b0*/  @!P3 LEA R23, R3, R20, 0xd ;  /* 0x000000140317b211 */ /* 0x000fe400078e68ff */
[----:B------:R-:W1:Y:S03]  /*33c0*/  SYNCS.PHASECHK.TRANS64.TRYWAIT P2, [R25+URZ+0x40], R26 ;  /* 0x0000401a190075a7 */ /* 0x000e66000804017f */
[----:B------:R-:W-:Y:S01]  /*33d0*/  @!P3 IMAD R24, R156, 0x2, R23 ;  /* 0x000000029c18b824 */ /* 0x000fe200078e0217 */
[----:B-1----:R-:W-:Y:S06]  /*33e0*/  @!P2 BRA `(.L_x_61) ;  /* 0x000000680088a947 */ /* 0x002fec0003800000 */
.L_x_229:
[----:B------:R-:W-:Y:S05]  /*33f0*/  BSYNC B1 ;  /* 0x0000000000017941 */ /* 0x000fea0003800000 */
.L_x_60:
[----:B------:R-:W-:Y:S05]  /*3400*/  @!P3 WARPSYNC.ALL ;  /* 0x000000000000b948 */ /* 0x000fea0003800000 */
[----:B------:R2:W3:Y:S01]  /*3410*/  @!P3 LDSM.16.M88.4 R4, [R23] ;  /* 0x000000001704b83b */ /* 0x0004e20000000200 */
[----:B------:R-:W-:-:S03]  /*3420*/  VIADD R3, R3, 0x1 ;  /* 0x0000000103037836 */ /* 0x000fc60000000000 */
[----:B------:R2:W4:Y:S04]  /*3430*/  @!P3 LDSM.16.M88.4 R8, [R24] ;  /* 0x000000001808b83b */ /* 0x0005280000000200 */
.L_x_58:
[----:B------:R-:W-:Y:S05]  /*3440*/  BSYNC B0 ;  /* 0x0000000000007941 */ /* 0x000fea0003800000 */
.L_x_57:
[--C-:B--23--:R-:W-:Y:S02]  /*3450*/  HADD2.F32 R23, -RZ, R4.reuse.H0_H0 ;  /* 0x20000004ff177230 */ /* 0x10cfe40000004100 */
[C-C-:B------:R-:W-:Y:S01]  /*3460*/  FFMA R40, R157.reuse, R40, R12.reuse ;  /* 0x000000289d287223 */ /* 0x140fe2000000000c */
[----:B-1----:R-:W-:Y:S02]  /*3470*/  HADD2.F32 R25, -RZ, R4.H1_H1 ;  /* 0x30000004ff197230 */ /* 0x002fe40000004100 */
[C---:B------:R-:W-:Y:S01]  /*3480*/  FFMA R24, R157.reuse, R41, R12 ;  /* 0x000000299d187223 */ /* 0x040fe2000000000c */
[--C-:B------:R-:W-:Y:S02]  /*3490*/  HADD2.F32 R27, -RZ, R5.reuse.H0_H0 ;  /* 0x20000005ff1b7230 */ /* 0x100fe40000004100 */
[C-C-:B------:R-:W-:Y:S01]  /*34a0*/  FFMA R42, R157.reuse, R42, R14.reuse ;  /* 0x0000002a9d2a7223 */ /* 0x140fe2000000000e */
[----:B------:R-:W-:Y:S02]  /*34b0*/  HADD2.F32 R29, -RZ, R5.H1_H1 ;  /* 0x30000005ff1d7230 */ /* 0x000fe40000004100 */
[----:B------:R-:W-:Y:S01]  /*34c0*/  FFMA R26, R157, R43, R14 ;  /* 0x0000002b9d1a7223 */ /* 0x000fe2000000000e */
[-C--:B------:R-:W-:Y:S01]  /*34d0*/  FFMA R40, R23, R161.reuse, R40 ;  /* 0x000000a117287223 */ /* 0x080fe20000000028 */
[-C--:B------:R-:W-:Y:S01]  /*34e0*/  FFMA R23, R25, R161.reuse, R24 ;  /* 0x000000a119177223 */ /* 0x080fe20000000018 */
[-C--:B------:R-:W-:Y:S01]  /*34f0*/  FFMA R25, R27, R161.reuse, R42 ;  /* 0x000000a11b197223 */ /* 0x080fe2000000002a */
[----:B------:R-:W-:Y:S01]  /*3500*/  FFMA R28, R29, R161, R26 ;  /* 0x000000a11d1c7223 */ /* 0x000fe2000000001a */
[----:B------:R-:W-:-:S02]  /*3510*/  HADD2.F32 R27, -RZ, R6.H0_H0 ;  /* 0x20000006ff1b7230 */ /* 0x000fc40000004100 */
[C-C-:B------:R-:W-:Y:S01]  /*3520*/  FFMA R44, R157.reuse, R44, R12.reuse ;  /* 0x0000002c9d2c7223 */ /* 0x140fe2000000000c */
[----:B------:R-:W-:Y:S02]  /*3530*/  HADD2.F32 R29, -RZ, R6.H1_H1 ;  /* 0x30000006ff1d7230 */ /* 0x000fe40000004100 */
        /* <DEDUP_REMOVED lines=9> */
[----:B----4-:R-:W-:-:S02]  /*35d0*/  HADD2.F32 R31, -RZ, R8.H0_H0 ;  /* 0x20000008ff1f7230 */ /* 0x010fc40000004100 */
        /* <DEDUP_REMOVED lines=23> */
[----:B------:R-:W-:Y:S01]  /*3750*/  F2FP.RELU.F16.F32.PACK_AB R25, R28, R25 ;  /* 0x000000191c19723e */ /* 0x000fe200000008ff */
[----:B------:R-:W-:Y:S05]  /*3760*/  WARPSYNC.ALL ;  /* 0x0000000000007948 */ /* 0x000fea0003800000 */
[----:B------:R-:W-:Y:S01]  /*3770*/  F2FP.RELU.F16.F32.PACK_AB R26, R27, R44 ;  /* 0x0000002c1b1a723e */ /* 0x000fe200000008ff */
[----:B------:R-:W-:Y:S01]  /*3780*/  BSSY B0, `(.L_x_62) ;  /* 0x000001a000007945 */ /* 0x000fe20003800000 */
[----:B------:R-:W-:-:S02]  /*3790*/  F2FP.RELU.F16.F32.PACK_AB R24, R23, R40 ;  /* 0x000000281718723e */ /* 0x000fc400000008ff */
[----:B------:R-:W-:Y:S02]  /*37a0*/  F2FP.RELU.F16.F32.PACK_AB R27, R29, R46 ;  /* 0x0000002e1d1b723e */ /* 0x000fe400000008ff */
[----:B------:R-:W-:Y:S02]  /*37b0*/  F2FP.RELU.F16.F32.PACK_AB R28, R31, R48 ;  /* 0x000000301f1c723e */ /* 0x000fe400000008ff */
[----:B------:R-:W-:Y:S01]  /*37c0*/  F2FP.RELU.F16.F32.PACK_AB R29, R33, R50 ;  /* 0x00000032211d723e */ /* 0x000fe200000008ff */
[----:B------:R1:W-:Y:S01]  /*37d0*/  STSM.16.M88.4 [R13+0x2200], R24 ;  /* 0x002200180d007844 */ /* 0x0003e20000000200 */
[----:B------:R-:W-:Y:S02]  /*37e0*/  F2FP.RELU.F16.F32.PACK_AB R30, R35, R30 ;  /* 0x0000001e231e723e */ /* 0x000fe400000008ff */
[----:B------:R-:W-:-:S05]  /*37f0*/  F2FP.RELU.F16.F32.PACK_AB R31, R37, R54 ;  /* 0x00000036251f723e */ /* 0x000fca00000008ff */
        /* <DEDUP_REMOVED lines=11> */
[----:B------:R-:W-:Y:S02]  /*38b0*/  UIADD3 UR4, UR45, 0x2200, URZ ;  /* 0x000022002d047890 */ /* 0x000fe4000fffe03f */
[----:B------:R-:W-:Y:S01]  /*38c0*/  UIADD3.X UR9, URZ, UR41, URZ, UP0, !UPT ;  /* 0x000000293f097290 */ /* 0x000fe200087fe43f */
[----:B------:R-:W-:Y:S01]  /*38d0*/  UMOV UR6, UR54 ;  /* 0x0000003600067c82 */ /* 0x000fe20008000000 */
[----:B------:R-:W-:-:S07]  /*38e0*/  UMOV UR7, UR55 ;  /* 0x0000003700077c82 */ /* 0x000fce0008000000 */
[----:B------:R2:W-:Y:S01]  /*38f0*/  UTMASTG.3D [UR4], [UR8] ;  /* 0x00000004080073b5 */ /* 0x0005e20008010000 */
[----:B------:R0:W-:Y:S01]  /*3900*/  UTMACMDFLUSH ;  /* 0x00000000000079b7 */ /* 0x0001e20000000000 */
[----:B--2---:R-:W-:-:S04]  /*3910*/  DEPBAR.LE SB0, 0x1 ;  /* 0x000080400000791a */ /* 0x004fc80000000000 */
.L_x_63:
[----:B------:R-:W-:Y:S05]  /*3920*/  BSYNC B0 ;  /* 0x0000000000007941 */ /* 0x000fea0003800000 */
.L_x_62:
[----:B------:R-:W-:Y:S01]  /*3930*/  IADD3 R23, R13, 0x2200, RZ ;  /* 0x000022000d177810 */ /* 0x000fe20007ffe0ff */
[----:B------:R-:W-:Y:S04]  /*3940*/  BAR.SYNC.DEFER_BLOCKING 0x1, 0x100 ;  /* 0x0044000000007b1d */ /* 0x000fe80000010000 */
[----:B------:R-:W-:Y:S02]  /*3950*/  IMAD R23, R156, 0x2, R23 ;  /* 0x000000029c177824 */ /* 0x000fe400078e0217 */
[----:B------:R-:W-:Y:S04]  /*3960*/  BSSY B0, `(.L_x_64) ;  /* 0x0000009000007945 */ /* 0x000fe80003800000 */
[----:B------:R-:W-:Y:S05]  /*3970*/  @P1 BRA `(.L_x_65) ;  /* 0x00000000001c1947 */ /* 0x000fea0003800000 */
[----:B------:R-:W-:-:S13]  /*3980*/  ISETP.NE.AND P2, PT, R163, 0x3, PT ;  /* 0x00000003a300780c */ /* 0x000fda0003f45270 */
[----:B------:R-:W-:Y:S05]  /*3990*/  @!P2 BRA `(.L_x_66) ;  /* 0x000000000004a947 */ /* 0x000fea0003800000 */
[----:B------:R-:W-:Y:S01]  /*39a0*/  BPT.TRAP 0x1 ;  /* 0x000000040000795c */ /* 0x000fe20000300000 */
.L_x_66:
[----:B------:R-:W-:-:S04]  /*39b0*/  ULEA UR4, UR36, UR45, 0x3 ;  /* 0x0000002d24047291 */ /* 0x000fc8000f8e183f */
[----:B------:R-:W-:-:S04]  /*39c0*/  UIADD3 UR4, UR4, 0x60, URZ ;  /* 0x0000006004047890 */ /* 0x000fc8000fffe03f */
[----:B------:R-:W-:-:S09]  /*39d0*/  UPRMT UR4, UR50, 0x654, UR4 ;  /* 0x0000065432047896 */ /* 0x000fd20008000004 */
[----:B------:R-:W-:Y:S03]  /*39e0*/  SYNCS.ARRIVE.TRANS64.RED.A1T0 RZ, [UR4], RZ ;  /* 0x000000ffffff79a7 */ /* 0x000fe60008100404 */
.L_x_65:
[----:B------:R-:W-:Y:S05]  /*39f0*/  BSYNC B0 ;  /* 0x0000000000007941 */ /* 0x000fea0003800000 */
.L_x_64:
[----:B------:R-:W-:Y:S01]  /*3a00*/  UIADD3 UR36, UR36, 0x1, URZ ;  /* 0x0000000124247890 */ /* 0x000fe2000fffe03f */
[----:B------:R-:W-:Y:S01]  /*3a10*/  BSSY B0, `(.L_x_67) ;  /* 0x0000017000007945 */ /* 0x000fe20003800000 */
[----:B------:R-:W-:Y:S02]  /*3a20*/  IMAD.MOV.U32 R32, RZ, RZ, RZ ;  /* 0x000000ffff207224 */ /* 0x000fe400078e00ff */
[----:B------:R-:W-:-:S04]  /*3a30*/  UISETP.NE.AND UP0, UPT, UR36, 0x4, UPT ;  /* 0x000000042400788c */ /* 0x000fc8000bf05270 */
[----:B------:R-:W-:Y:S01]  /*3a40*/  USEL UR36, UR36, URZ, UP0 ;  /* 0x0000003f24247287 */ /* 0x000fe20008000000 */
[----:B------:R-:W-:Y:S11]  /*3a50*/  @P1 BRA `(.L_x_68) ;  /* 0x0000000000481947 */ /* 0x000ff60003800000 */
[----:B------:R-:W-:-:S13]  /*3a60*/  ISETP.NE.AND P2, PT, R163, 0x3, PT ;  /* 0x00000003a300780c */ /* 0x000fda0003f45270 */
[----:B------:R-:W-:Y:S05]  /*3a70*/  @!P2 BRA `(.L_x_69) ;  /* 0x000000000004a947 */ /* 0x000fea0003800000 */
[----:B------:R-:W-:Y:S01]  /*3a80*/  BPT.TRAP 0x1 ;  /* 0x000000040000795c */ /* 0x000fe20000300000 */
.L_x_69:
[C---:B-1----:R-:W-:Y:S01]  /*3a90*/  LEA R24, R3.reuse, UR45, 0x3 ;  /* 0x0000002d03187c11 */ /* 0x042fe2000f8e18ff */
[----:B------:R-:W-:Y:S01]  /*3aa0*/  BSSY B1, `(.L_x_70) ;  /* 0x0000006000017945 */ /* 0x000fe20003800000 */
[----:B------:R-:W-:Y:S02]  /*3ab0*/  SHF.L.U32 R25, RZ, 0x1f, RZ ;  /* 0x0000001fff197819 */ /* 0x000fe400000006ff */
[----:B------:R-:W-:Y:S02]  /*3ac0*/  @!P3 LEA R27, R3, R20, 0xd ;  /* 0x00000014031bb211 */ /* 0x000fe400078e68ff */
[----:B------:R-:W1:Y:S03]  /*3ad0*/  SYNCS.PHASECHK.TRANS64.TRYWAIT P2, [R24+URZ+0x40], R25 ;  /* 0x00004019180075a7 */ /* 0x000e66000804017f */
[----:B------:R-:W-:Y:S01]  /*3ae0*/  @!P3 IMAD R26, R156, 0x2, R27 ;  /* 0x000000029c1ab824 */ /* 0x000fe200078e021b */
[----:B-1----:R-:W-:Y:S06]  /*3af0*/  @!P2 BRA `(.L_x_71) ;  /* 0x0000006000d8a947 */ /* 0x002fec0003800000 */
.L_x_230:
[----:B------:R-:W-:Y:S05]  /*3b00*/  BSYNC B1 ;  /* 0x0000000000017941 */ /* 0x000fea0003800000 */
.L_x_70:
[----:B------:R-:W-:Y:S05]  /*3b10*/  @!P3 WARPSYNC.ALL ;  /* 0x000000000000b948 */ /* 0x000fea0003800000 */
[----:B------:R2:W3:Y:S01]  /*3b20*/  @!P3 LDSM.16.M88.4 R4, [R27] ;  /* 0x000000001b04b83b */ /* 0x0004e20000000200 */
[----:B------:R-:W-:-:S03]  /*3b30*/  VIADD R3, R3, 0x1 ;  /* 0x0000000103037836 */ /* 0x000fc60000000000 */
[----:B------:R2:W4:Y:S02]  /*3b40*/  @!P3 LDSM.16.M88.4 R8, [R26] ;  /* 0x000000001a08b83b */ /* 0x0005240000000200 */
[----:B------:R-:W-:-:S04]  /*3b50*/  ISETP.NE.AND P2, PT, R3, 0x4, PT ;  /* 0x000000040300780c */ /* 0x000fc80003f45270 */
[----:B------:R-:W-:Y:S02]  /*3b60*/  SEL R3, R3, RZ, P2 ;  /* 0x000000ff03037207 */ /* 0x000fe40001000000 */
[----:B--2---:R-:W-:-:S07]  /*3b70*/  SEL R32, RZ, 0x1, P2 ;  /* 0x00000001ff207807 */ /* 0x004fce0001000000 */
.L_x_68:
[----:B------:R-:W-:Y:S05]  /*3b80*/  BSYNC B0 ;  /* 0x0000000000007941 */ /* 0x000fea0003800000 */
.L_x_67:
[--C-:B-1-3--:R-:W-:Y:S02]  /*3b90*/  HADD2.F32 R25, -RZ, R4.reuse.H0_H0 ;  /* 0x20000004ff197230 */ /* 0x10afe40000004100 */
        /* <DEDUP_REMOVED lines=76> */
.L_x_73:
[----:B------:R-:W-:Y:S05]  /*4060*/  BSYNC B0 ;  /* 0x0000000000007941 */ /* 0x000fea0003800000 */
.L_x_72:
[----:B-1----:R-:W-:Y:S01]  /*4070*/  IADD3 R25, R13, 0x4200, RZ ;  /* 0x000042000d197810 */ /* 0x002fe20007ffe0ff */
[----:B------:R-:W-:Y:S04]  /*4080*/  BAR.SYNC.DEFER_BLOCKING 0x1, 0x100 ;  /* 0x0044000000007b1d */ /* 0x000fe80000010000 */
[----:B------:R-:W-:Y:S02]  /*4090*/  IMAD R28, R156, 0x2, R25 ;  /* 0x000000029c1c7824 */ /* 0x000fe400078e0219 */
[----:B------:R-:W-:Y:S04]  /*40a0*/  BSSY B0, `(.L_x_74) ;  /* 0x0000009000007945 */ /* 0x000fe80003800000 */
[----:B------:R-:W-:Y:S05]  /*40b0*/  @P1 BRA `(.L_x_75) ;  /* 0x00000000001c1947 */ /* 0x000fea0003800000 */
[----:B------:R-:W-:-:S13]  /*40c0*/  ISETP.NE.AND P2, PT, R163, 0x3, PT ;  /* 0x00000003a300780c */ /* 0x000fda0003f45270 */
[----:B------:R-:W-:Y:S05]  /*40d0*/  @!P2 BRA `(.L_x_76) ;  /* 0x000000000004a947 */ /* 0x000fea0003800000 */
[----:B------:R-:W-:Y:S01]  /*40e0*/  BPT.TRAP 0x1 ;  /* 0x000000040000795c */ /* 0x000fe20000300000 */
.L_x_76:
[----:B------:R-:W-:-:S04]  /*40f0*/  ULEA UR4, UR36, UR45, 0x3 ;  /* 0x0000002d24047291 */ /* 0x000fc8000f8e183f */
[----:B------:R-:W-:-:S04]  /*4100*/  UIADD3 UR4, UR4, 0x60, URZ ;  /* 0x0000006004047890 */ /* 0x000fc8000fffe03f */
[----:B------:R-:W-:-:S09]  /*4110*/  UPRMT UR4, UR50, 0x654, UR4 ;  /* 0x0000065432047896 */ /* 0x000fd20008000004 */
[----:B------:R-:W-:Y:S03]  /*4120*/  SYNCS.ARRIVE.TRANS64.RED.A1T0 RZ, [UR4], RZ ;  /* 0x000000ffffff79a7 */ /* 0x000fe60008100404 */
.L_x_75:
[----:B------:R-:W-:Y:S05]  /*4130*/  BSYNC B0 ;  /* 0x0000000000007941 */ /* 0x000fea0003800000 */
.L_x_74:
[----:B------:R-:W-:Y:S01]  /*4140*/  UIADD3 UR4, UR36, 0x1, URZ ;  /* 0x0000000124047890 */ /* 0x000fe2000fffe03f */
[----:B------:R-:W-:Y:S03]  /*4150*/  BSSY B0, `(.L_x_77) ;  /* 0x0000017000007945 */ /* 0x000fe60003800000 */
[----:B------:R-:W-:-:S04]  /*4160*/  UISETP.NE.AND UP0, UPT, UR4, 0x4, UPT ;  /* 0x000000040400788c */ /* 0x000fc8000bf05270 */
[----:B------:R-:W-:Y:S01]  /*4170*/  USEL UR5, UR4, URZ, UP0 ;  /* 0x0000003f04057287 */ /* 0x000fe20008000000 */
[----:B------:R-:W-:Y:S11]  /*4180*/  @P1 BRA `(.L_x_78) ;  /* 0x00000000004c1947 */ /* 0x000ff60003800000 */
[----:B------:R-:W-:-:S13]  /*4190*/  ISETP.NE.AND P2, PT, R163, 0x3, PT ;  /* 0x00000003a300780c */ /* 0x000fda0003f45270 */
[----:B------:R-:W-:Y:S05]  /*41a0*/  @!P2 BRA `(.L_x_79) ;  /* 0x000000000004a947 */ /* 0x000fea0003800000 */
[----:B------:R-:W-:Y:S01]  /*41b0*/  BPT.TRAP 0x1 ;  /* 0x000000040000795c */ /* 0x000fe20000300000 */
.L_x_79:
[C---:B------:R-:W-:Y:S01]  /*41c0*/  LEA R25, R3.reuse, UR45, 0x3 ;  /* 0x0000002d03197c11 */ /* 0x040fe2000f8e18ff */
[----:B------:R-:W-:Y:S01]  /*41d0*/  @!P3 IMAD R27, R3, 0x2000, R20 ;  /* 0x00002000031bb824 */ /* 0x000fe200078e0214 */
[----:B------:R-:W-:Y:S01]  /*41e0*/  SHF.L.U32 R24, R32, 0x1f, RZ ;  /* 0x0000001f20187819 */ /* 0x000fe200000006ff */
[----:B------:R-:W-:Y:S03]  /*41f0*/  BSSY B1, `(.L_x_80) ;  /* 0x0000004000017945 */ /* 0x000fe60003800000 */
[----:B------:R-:W1:Y:S01]  /*4200*/  SYNCS.PHASECHK.TRANS64.TRYWAIT P2, [R25+URZ+0x40], R24 ;  /* 0x00004018190075a7 */ /* 0x000e62000804017f */
[----:B------:R-:W-:Y:S01]  /*4210*/  @!P3 LEA R26, R156, R27, 0x1 ;  /* 0x0000001b9c1ab211 */ /* 0x000fe200078e08ff */
[----:B-1----:R-:W-:Y:S06]  /*4220*/  @!P2 BRA `(.L_x_81) ;  /* 0x0000005c0020a947 */ /* 0x002fec0003800000 */
.L_x_231:
[----:B------:R-:W-:Y:S05]  /*4230*/  BSYNC B1 ;  /* 0x0000000000017941 */ /* 0x000fea0003800000 */
.L_x_80:
[----:B------:R-:W-:Y:S05]  /*4240*/  @!P3 WARPSYNC.ALL ;  /* 0x000000000000b948 */ /* 0x000fea0003800000 */
[----:B------:R2:W3:Y:S01]  /*4250*/  @!P3 LDSM.16.M88.4 R4, [R27] ;  /* 0x000000001b04b83b */ /* 0x0004e20000000200 */
[----:B------:R-:W-:-:S03]  /*4260*/  VIADD R3, R3, 0x1 ;  /* 0x0000000103037836 */ /* 0x000fc60000000000 */
[----:B------:R2:W4:Y:S02]  /*4270*/  @!P3 LDSM.16.M88.4 R8, [R26] ;  /* 0x000000001a08b83b */ /* 0x0005240000000200 */
[----:B------:R-:W-:-:S04]  /*4280*/  ISETP.NE.AND P2, PT, R3, 0x4, PT ;  /* 0x000000040300780c */ /* 0x000fc80003f45270 */
[----:B-1----:R-:W-:Y:S02]  /*4290*/  SEL R25, RZ, 0x1, P2 ;  /* 0x00000001ff197807 */ /* 0x002fe40001000000 */
[----:B------:R-:W-:Y:S02]  /*42a0*/  SEL R3, R3, RZ, P2 ;  /* 0x000000ff03037207 */ /* 0x000fe40001000000 */
[----:B--2---:R-:W-:-:S07]  /*42b0*/  LOP3.LUT R32, R32, R25, RZ, 0x3c, !PT ;  /* 0x0000001920207212 */ /* 0x004fce00078e3cff */
.L_x_78:
[----:B------:R-:W-:Y:S05]  /*42c0*/  BSYNC B0 ;  /* 0x0000000000007941 */ /* 0x000fea0003800000 */
.L_x_77:
[--C-:B---3--:R-:W-:Y:S02]  /*42d0*/  HADD2.F32 R25, -RZ, R4.reuse.H0_H0 ;  /* 0x20000004ff197230 */ /* 0x108fe40000004100 */
        /* <DEDUP_REMOVED lines=76> */
.L_x_83:
[----:B------:R-:W-:Y:S05]  /*47a0*/  BSYNC B0 ;  /* 0x0000000000007941 */ /* 0x000fea0003800000 */
.L_x_82:
[----:B-1----:R-:W-:Y:S01]  /*47b0*/  VIADD R15, R13, 0x6200 ;  /* 0x000062000d0f7836 */ /* 0x002fe20000000000 */
[----:B------:R-:W-:Y:S04]  /*47c0*/  BAR.SYNC.DEFER_BLOCKING 0x1, 0x100 ;  /* 0x0044000000007b1d */ /* 0x000fe80000010000 */
[----:B------:R-:W-:Y:S02]  /*47d0*/  LEA R15, R156, R15, 0x1 ;  /* 0x0000000f9c0f7211 */ /* 0x000fe400078e08ff */
[----:B------:R-:W-:Y:S04]  /*47e0*/  BSSY B0, `(.L_x_84) ;  /* 0x0000009000007945 */ /* 0x000fe80003800000 */
[----:B------:R-:W-:Y:S05]  /*47f0*/  @P1 BRA `(.L_x_85) ;  /* 0x00000000001c1947 */ /* 0x000fea0003800000 */
[----:B------:R-:W-:-:S13]  /*4800*/  ISETP.NE.AND P2, PT, R163, 0x3, PT ;  /* 0x00000003a300780c */ /* 0x000fda0003f45270 */
[----:B------:R-:W-:Y:S05]  /*4810*/  @!P2 BRA `(.L_x_86) ;  /* 0x000000000004a947 */ /* 0x000fea0003800000 */
[----:B------:R-:W-:Y:S01]  /*4820*/  BPT.TRAP 0x1 ;  /* 0x000000040000795c */ /* 0x000fe20000300000 */
.L_x_86:
[----:B------:R-:W-:-:S04]  /*4830*/  ULEA UR4, UR5, UR45, 0x3 ;  /* 0x0000002d05047291 */ /* 0x000fc8000f8e183f */
[----:B------:R-:W-:-:S04]  /*4840*/  UIADD3 UR4, UR4, 0x60, URZ ;  /* 0x0000006004047890 */ /* 0x000fc8000fffe03f */
[----:B------:R-:W-:-:S09]  /*4850*/  UPRMT UR4, UR50, 0x654, UR4 ;  /* 0x0000065432047896 */ /* 0x000fd20008000004 */
[----:B------:R-:W-:Y:S03]  /*4860*/  SYNCS.ARRIVE.TRANS64.RED.A1T0 RZ, [UR4], RZ ;  /* 0x000000ffffff79a7 */ /* 0x000fe60008100404 */
.L_x_85:
[----:B------:R-:W-:Y:S05]  /*4870*/  BSYNC B0 ;  /* 0x0000000000007941 */ /* 0x000fea0003800000 */
.L_x_84:
        /* <DEDUP_REMOVED lines=8> */
.L_x_89:
[C---:B------:R-:W-:Y:S01]  /*4900*/  LEA R24, R3.reuse, UR45, 0x3 ;  /* 0x0000002d03187c11 */ /* 0x040fe2000f8e18ff */
[----:B------:R-:W-:Y:S01]  /*4910*/  @!P3 IMAD R27, R3, 0x2000, R20 ;  /* 0x00002000031bb824 */ /* 0x000fe200078e0214 */
[----:B------:R-:W-:Y:S01]  /*4920*/  SHF.L.U32 R25, R32, 0x1f, RZ ;  /* 0x0000001f20197819 */ /* 0x000fe200000006ff */
[----:B------:R-:W-:Y:S02]  /*4930*/  BSSY B1, `(.L_x_90) ;  /* 0x0000004000017945 */ /* 0x000fe40003800000 */
[----:B------:R-:W-:Y:S01]  /*4940*/  @!P3 IMAD R26, R156, 0x2, R27 ;  /* 0x000000029c1ab824 */ /* 0x000fe200078e021b */
[----:B------:R-:W1:Y:S02]  /*4950*/  SYNCS.PHASECHK.TRANS64.TRYWAIT P2, [R24+URZ+0x40], R25 ;  /* 0x00004019180075a7 */ /* 0x000e64000804017f */
[----:B-1----:R-:W-:Y:S05]  /*4960*/  @!P2 BRA `(.L_x_91) ;  /* 0x000000540064a947 */ /* 0x002fea0003800000 */
.L_x_232:
[----:B------:R-:W-:Y:S05]  /*4970*/  BSYNC B1 ;  /* 0x0000000000017941 */ /* 0x000fea0003800000 */
.L_x_90:
[----:B------:R-:W-:Y:S05]  /*4980*/  @!P3 WARPSYNC.ALL ;  /* 0x000000000000b948 */ /* 0x000fea0003800000 */
[----:B------:R2:W3:Y:S01]  /*4990*/  @!P3 LDSM.16.M88.4 R4, [R27] ;  /* 0x000000001b04b83b */ /* 0x0004e20000000200 */
[----:B------:R-:W-:-:S03]  /*49a0*/  IADD3 R3, R3, 0x1, RZ ;  /* 0x0000000103037810 */ /* 0x000fc60007ffe0ff */
[----:B------:R2:W4:Y:S01]  /*49b0*/  @!P3 LDSM.16.M88.4 R8, [R26] ;  /* 0x000000001a08b83b */ /* 0x0005220000000200 */
[----:B------:R-:W-:-:S04]  /*49c0*/  ISETP.NE.AND P2, PT, R3, 0x4, PT ;  /* 0x000000040300780c */ /* 0x000fc80003f45270 */
[----:B-1----:R-:W-:Y:S02]  /*49d0*/  SEL R25, RZ, 0x1, P2 ;  /* 0x00000001ff197807 */ /* 0x002fe40001000000 */
[----:B------:R-:W-:Y:S02]  /*49e0*/  SEL R3, R3, RZ, P2 ;  /* 0x000000ff03037207 */ /* 0x000fe40001000000 */
[----:B--2---:R-:W-:-:S07]  /*49f0*/  LOP3.LUT R32, R32, R25, RZ, 0x3c, !PT ;  /* 0x0000001920207212 */ /* 0x004fce00078e3cff */
.L_x_88:
[----:B------:R-:W-:Y:S05]  /*4a00*/  BSYNC B0 ;  /* 0x0000000000007941 */ /* 0x000fea0003800000 */
.L_x_87:
        /* <DEDUP_REMOVED lines=59> */
[----:B------:R1:W-:Y:S01]  /*4dc0*/  STSM.16.M88.4 [R21], R96 ;  /* 0x0000006015007844 */ /* 0x0003e20000000200 */
        /* <DEDUP_REMOVED lines=17> */
.L_x_93:
[----:B------:R-:W-:Y:S05]  /*4ee0*/  BSYNC B0 ;  /* 0x0000000000007941 */ /* 0x000fea0003800000 */
.L_x_92:
[----:B------:R-:W-:Y:S06]  /*4ef0*/  BAR.SYNC.DEFER_BLOCKING 0x1, 0x100 ;  /* 0x0044000000007b1d */ /* 0x000fec0000010000 */
[----:B------:R-:W-:Y:S04]  /*4f00*/  BSSY B0, `(.L_x_94) ;  /* 0x0000009000007945 */ /* 0x000fe80003800000 */
[----:B------:R-:W-:Y:S05]  /*4f10*/  @P1 BRA `(.L_x_95) ;  /* 0x00000000001c1947 */ /* 0x000fea0003800000 */
[----:B------:R-:W-:-:S13]  /*4f20*/  ISETP.NE.AND P2, PT, R163, 0x3, PT ;  /* 0x00000003a300780c */ /* 0x000fda0003f45270 */
[----:B------:R-:W-:Y:S05]  /*4f30*/  @!P2 BRA `(.L_x_96) ;  /* 0x000000000004a947 */ /* 0x000fea0003800000 */
[----:B------:R-:W-:Y:S01]  /*4f40*/  BPT.TRAP 0x1 ;  /* 0x000000040000795c */ /* 0x000fe20000300000 */
.L_x_96:
[----:B------:R-:W-:-:S04]  /*4f50*/  ULEA UR4, UR5, UR45, 0x3 ;  /* 0x0000002d05047291 */ /* 0x000fc8000f8e183f */
[----:B------:R-:W-:-:S04]  /*4f60*/  UIADD3 UR4, UR4, 0x60, URZ ;  /* 0x0000006004047890 */ /* 0x000fc8000fffe03f */
[----:B------:R-:W-:-:S09]  /*4f70*/  UPRMT UR4, UR50, 0x654, UR4 ;  /* 0x0000065432047896 */ /* 0x000fd20008000004 */
[----:B------:R-:W-:Y:S03]  /*4f80*/  SYNCS.ARRIVE.TRANS64.RED.A1T0 RZ, [UR4], RZ ;  /* 0x000000ffffff79a7 */ /* 0x000fe60008100404 */
.L_x_95:
[----:B------:R-:W-:Y:S05]  /*4f90*/  BSYNC B0 ;  /* 0x0000000000007941 */ /* 0x000fea0003800000 */
.L_x_94:
        /* <DEDUP_REMOVED lines=8> */
.L_x_99:
[C---:B-1----:R-:W-:Y:S01]  /*5020*/  LEA R21, R3.reuse, UR45, 0x3 ;  /* 0x0000002d03157c11 */ /* 0x042fe2000f8e18ff */
[----:B------:R-:W-:Y:S01]  /*5030*/  @!P3 IMAD R25, R3, 0x2000, R20 ;  /* 0x000020000319b824 */ /* 0x000fe200078e0214 */
[----:B------:R-:W-:Y:S01]  /*5040*/  SHF.L.U32 R24, R32, 0x1f, RZ ;  /* 0x0000001f20187819 */ /* 0x000fe200000006ff */
[----:B------:R-:W-:Y:S02]  /*5050*/  BSSY B1, `(.L_x_100) ;  /* 0x0000004000017945 */ /* 0x000fe40003800000 */
[----:B------:R-:W-:Y:S01]  /*5060*/  @!P3 IMAD R26, R156, 0x2, R25 ;  /* 0x000000029c1ab824 */ /* 0x000fe200078e0219 */
[----:B------:R-:W1:Y:S02]  /*5070*/  SYNCS.PHASECHK.TRANS64.TRYWAIT P2, [R21+URZ+0x40], R24 ;  /* 0x00004018150075a7 */ /* 0x000e64000804017f */
[----:B-1----:R-:W-:Y:S05]  /*5080*/  @!P2 BRA `(.L_x_101) ;  /* 0x0000004c00b0a947 */ /* 0x002fea0003800000 */
.L_x_233:
[----:B------:R-:W-:Y:S05]  /*5090*/  BSYNC B1 ;  /* 0x0000000000017941 */ /* 0x000fea0003800000 */
.L_x_100:
        /* <DEDUP_REMOVED lines=8> */
.L_x_98:
[----:B------:R-:W-:Y:S05]  /*5120*/  BSYNC B0 ;  /* 0x0000000000007941 */ /* 0x000fea0003800000 */
.L_x_97:
        /* <DEDUP_REMOVED lines=77> */
.L_x_103:
[----:B------:R-:W-:Y:S05]  /*5600*/  BSYNC B0 ;  /* 0x0000000000007941 */ /* 0x000fea0003800000 */
.L_x_102:
[----:B------:R-:W-:Y:S06]  /*5610*/  BAR.SYNC.DEFER_BLOCKING 0x1, 0x100 ;  /* 0x0044000000007b1d */ /* 0x000fec0000010000 */
[----:B------:R-:W-:Y:S04]  /*5620*/  BSSY B0, `(.L_x_104) ;  /* 0x0000009000007945 */ /* 0x000fe80003800000 */
[----:B------:R-:W-:Y:S05]  /*5630*/  @P1 BRA `(.L_x_105) ;  /* 0x00000000001c1947 */ /* 0x000fea0003800000 */
[----:B------:R-:W-:-:S13]  /*5640*/  ISETP.NE.AND P2, PT, R163, 0x3, PT ;  /* 0x00000003a300780c */ /* 0x000fda0003f45270 */
[----:B------:R-:W-:Y:S05]  /*5650*/  @!P2 BRA `(.L_x_106) ;  /* 0x000000000004a947 */ /* 0x000fea0003800000 */
[----:B------:R-:W-:Y:S01]  /*5660*/  BPT.TRAP 0x1 ;  /* 0x000000040000795c */ /* 0x000fe20000300000 */
.L_x_106:
[----:B------:R-:W-:-:S04]  /*5670*/  ULEA UR4, UR5, UR45, 0x3 ;  /* 0x0000002d05047291 */ /* 0x000fc8000f8e183f */
[----:B------:R-:W-:-:S04]  /*5680*/  UIADD3 UR4, UR4, 0x60, URZ ;  /* 0x0000006004047890 */ /* 0x000fc8000fffe03f */
[----:B------:R-:W-:-:S09]  /*5690*/  UPRMT UR4, UR50, 0x654, UR4 ;  /* 0x0000065432047896 */ /* 0x000fd20008000004 */
[----:B------:R-:W-:Y:S03]  /*56a0*/  SYNCS.ARRIVE.TRANS64.RED.A1T0 RZ, [UR4], RZ ;  /* 0x000000ffffff79a7 */ /* 0x000fe60008100404 */
.L_x_105:
[----:B------:R-:W-:Y:S05]  /*56b0*/  BSYNC B0 ;  /* 0x0000000000007941 */ /* 0x000fea0003800000 */
.L_x_104:
        /* <DEDUP_REMOVED lines=8> */
.L_x_109:
[C---:B------:R-:W-:Y:S01]  /*5740*/  LEA R21, R3.reuse, UR45, 0x3 ;  /* 0x0000002d03157c11 */ /* 0x040fe2000f8e18ff */
[----:B-1----:R-:W-:Y:S01]  /*5750*/  @!P3 IMAD R23, R3, 0x2000, R20 ;  /* 0x000020000317b824 */ /* 0x002fe200078e0214 */
[----:B------:R-:W-:Y:S01]  /*5760*/  SHF.L.U32 R24, R32, 0x1f, RZ ;  /* 0x0000001f20187819 */ /* 0x000fe200000006ff */
[----:B------:R-:W-:Y:S02]  /*5770*/  BSSY B1, `(.L_x_110) ;  /* 0x0000004000017945 */ /* 0x000fe40003800000 */
[----:B------:R-:W-:Y:S01]  /*5780*/  @!P3 IMAD R25, R156, 0x2, R23 ;  /* 0x000000029c19b824 */ /* 0x000fe200078e0217 */
[----:B------:R-:W1:Y:S02]  /*5790*/  SYNCS.PHASECHK.TRANS64.TRYWAIT P2, [R21+URZ+0x40], R24 ;  /* 0x00004018150075a7 */ /* 0x000e64000804017f */
[----:B-1----:R-:W-:Y:S05]  /*57a0*/  @!P2 BRA `(.L_x_111) ;  /* 0x0000004400fca947 */ /* 0x002fea0003800000 */
.L_x_234:
[----:B------:R-:W-:Y:S05]  /*57b0*/  BSYNC B1 ;  /* 0x0000000000017941 */ /* 0x000fea0003800000 */
.L_x_110:
        /* <DEDUP_REMOVED lines=8> */
.L_x_108:
[----:B------:R-:W-:Y:S05]  /*5840*/  BSYNC B0 ;  /* 0x0000000000007941 */ /* 0x000fea0003800000 */
.L_x_107:
[--C-:B---3--:R-:W-:Y:S02]  /*5850*/  HADD2.F32 R21, -RZ, R4.reuse.H0_H0 ;  /* 0x20000004ff157230 */ /* 0x108fe40000004100 */
        /* <DEDUP_REMOVED lines=76> */
.L_x_113:
[----:B------:R-:W-:Y:S05]  /*5d20*/  BSYNC B0 ;  /* 0x0000000000007941 */ /* 0x000fea0003800000 */
.L_x_112:
[----:B------:R-:W-:Y:S06]  /*5d30*/  BAR.SYNC.DEFER_BLOCKING 0x1, 0x100 ;  /* 0x0044000000007b1d */ /* 0x000fec0000010000 */
[----:B------:R-:W-:Y:S04]  /*5d40*/  BSSY B0, `(.L_x_114) ;  /* 0x0000009000007945 */ /* 0x000fe80003800000 */
[----:B------:R-:W-:Y:S05]  /*5d50*/  @P1 BRA `(.L_x_115) ;  /* 0x00000000001c1947 */ /* 0x000fea0003800000 */
[----:B------:R-:W-:-:S13]  /*5d60*/  ISETP.NE.AND P2, PT, R163, 0x3, PT ;  /* 0x00000003a300780c */ /* 0x000fda0003f45270 */
[----:B------:R-:W-:Y:S05]  /*5d70*/  @!P2 BRA `(.L_x_116) ;  /* 0x000000000004a947 */ /* 0x000fea0003800000 */
[----:B------:R-:W-:Y:S01]  /*5d80*/  BPT.TRAP 0x1 ;  /* 0x000000040000795c */ /* 0x000fe20000300000 */
.L_x_116:
[----:B------:R-:W-:-:S04]  /*5d90*/  ULEA UR4, UR5, UR45, 0x3 ;  /* 0x0000002d05047291 */ /* 0x000fc8000f8e183f */
[----:B------:R-:W-:-:S04]  /*5da0*/  UIADD3 UR4, UR4, 0x60, URZ ;  /* 0x0000006004047890 */ /* 0x000fc8000fffe03f */
[----:B------:R-:W-:-:S09]  /*5db0*/  UPRMT UR4, UR50, 0x654, UR4 ;  /* 0x0000065432047896 */ /* 0x000fd20008000004 */
[----:B------:R-:W-:Y:S03]  /*5dc0*/  SYNCS.ARRIVE.TRANS64.RED.A1T0 RZ, [UR4], RZ ;  /* 0x000000ffffff79a7 */ /* 0x000fe60008100404 */
.L_x_115:
[----:B------:R-:W-:Y:S05]  /*5dd0*/  BSYNC B0 ;  /* 0x0000000000007941 */ /* 0x000fea0003800000 */
.L_x_114:
        /* <DEDUP_REMOVED lines=8> */
.L_x_119:
[----:B------:R-:W-:Y:S01]  /*5e60*/  SHF.L.U32 R32, R32, 0x1f, RZ ;  /* 0x0000001f20207819 */ /* 0x000fe200000006ff */
[----:B------:R-:W-:Y:S01]  /*5e70*/  BSSY B1, `(.L_x_120) ;  /* 0x0000006000017945 */ /* 0x000fe20003800000 */
[C---:B------:R-:W-:Y:S01]  /*5e80*/  LEA R21, R3.reuse, UR45, 0x3 ;  /* 0x0000002d03157c11 */ /* 0x040fe2000f8e18ff */
[----:B------:R-:W-:-:S03]  /*5e90*/  @!P3 IMAD R3, R3, 0x2000, R20 ;  /* 0x000020000303b824 */ /* 0x000fc600078e0214 */
[----:B------:R-:W2:Y:S01]  /*5ea0*/  SYNCS.PHASECHK.TRANS64.TRYWAIT P2, [R21+URZ+0x40], R32 ;  /* 0x00004020150075a7 */ /* 0x000ea2000804017f */
[----:B------:R-:W-:Y:S01]  /*5eb0*/  @!P3 IMAD R20, R156, 0x2, R3 ;  /* 0x000000029c14b824 */ /* 0x000fe200078e0203 */
[----:B--2---:R-:W-:Y:S06]  /*5ec0*/  @!P2 BRA `(.L_x_121) ;  /* 0x000000400048a947 */ /* 0x004fec0003800000 */
.L_x_235:
[----:B------:R-:W-:Y:S05]  /*5ed0*/  BSYNC B1 ;  /* 0x0000000000017941 */ /* 0x000fea0003800000 */
.L_x_120:
[----:B------:R-:W-:Y:S05]  /*5ee0*/  @!P3 WARPSYNC.ALL ;  /* 0x000000000000b948 */ /* 0x000fea0003800000 */
[----:B------:R3:W4:Y:S04]  /*5ef0*/  @!P3 LDSM.16.M88.4 R4, [R3] ;  /* 0x000000000304b83b */ /* 0x0007280000000200 */
[----:B------:R3:W1:Y:S02]  /*5f00*/  @!P3 LDSM.16.M88.4 R8, [R20] ;  /* 0x000000001408b83b */ /* 0x0006640000000200 */
.L_x_118:
[----:B------:R-:W-:Y:S05]  /*5f10*/  BSYNC B0 ;  /* 0x0000000000007941 */ /* 0x000fea0003800000 */
.L_x_117:
[----:B----4-:R-:W-:Y:S02]  /*5f20*/  HADD2.F32 R29, -RZ, R7.H0_H0 ;  /* 0x20000007ff1d7230 */ /* 0x010fe40000004100 */
[C-C-:B------:R-:W-:Y:S01]  /*5f30*/  FFMA R136, R157.reuse, R136, R12.reuse ;  /* 0x000000889d887223 */ /* 0x140fe2000000000c */
[----:B------:R-:W-:Y:S02]  /*5f40*/  HADD2.F32 R23, -RZ, R5.H0_H0 ;  /* 0x20000005ff177230 */ /* 0x000fe40000004100 */
[C-C-:B---3--:R-:W-:Y:S01]  /*5f50*/  FFMA R20, R157.reuse, R137, R12.reuse ;  /* 0x000000899d147223 */ /* 0x148fe2000000000c */
[----:B------:R-:W-:Y:S02]  /*5f60*/  HADD2.F32 R7, -RZ, R7.H1_H1 ;  /* 0x30000007ff077230 */ /* 0x000fe40000004100 */
[C-C-:B------:R-:W-:Y:S01]  /*5f70*/  FFMA R140, R157.reuse, R140, R12.reuse ;  /* 0x0000008c9d8c7223 */ /* 0x140fe2000000000c */
[----:B-1----:R-:W-:Y:S02]  /*5f80*/  HADD2.F32 R35, -RZ, R9.H0_H0 ;  /* 0x20000009ff237230 */ /* 0x002fe40000004100 */
[C-C-:B------:R-:W-:Y:S01]  /*5f90*/  FFMA R24, R157.reuse, R141, R12.reuse ;  /* 0x0000008d9d187223 */ /* 0x140fe2000000000c */
[C-C-:B------:R-:W-:Y:S01]  /*5fa0*/  FFMA R144, R157.reuse, R144, R12.reuse ;  /* 0x000000909d907223 */ /* 0x140fe2000000000c */
[C-C-:B------:R-:W-:Y:S01]  /*5fb0*/  FFMA R28, R157.reuse, R145, R12.reuse ;  /* 0x000000919d1c7223 */ /* 0x140fe2000000000c */
[C-C-:B------:R-:W-:Y:S01]  /*5fc0*/  FFMA R148, R157.reuse, R148, R12.reuse ;  /* 0x000000949d947223 */ /* 0x140fe2000000000c */
[C---:B--2---:R-:W-:Y:S01]  /*5fd0*/  FFMA R32, R157.reuse, R149, R12 ;  /* 0x000000959d207223 */ /* 0x044fe2000000000c */
[C-C-:B------:R-:W-:Y:S01]  /*5fe0*/  FFMA R142, R157.reuse, R142, R14.reuse ;  /* 0x0000008e9d8e7223 */ /* 0x140fe2000000000e */
[----:B------:R-:W-:Y:S01]  /*5ff0*/  FFMA R26, R157, R143, R14 ;  /* 0x0000008f9d1a7223 */ /* 0x000fe2000000000e */
[----:B------:R-:W-:-:S02]  /*6000*/  HADD2.F32 R3, -RZ, R4.H0_H0 ;  /* 0x20000004ff037230 */ /* 0x000fc40000004100 */
[C-C-:B------:R-:W-:Y:S01]  /*6010*/  FFMA R138, R157.reuse, R138, R14.reuse ;  /* 0x0000008a9d8a7223 */ /* 0x140fe2000000000e */
[----:B------:R-:W-:Y:S02]  /*6020*/  HADD2.F32 R21, -RZ, R4.H1_H1 ;  /* 0x30000004ff157230 */ /* 0x000fe40000004100 */
[C-C-:B------:R-:W-:Y:S01]  /*6030*/  FFMA R12, R157.reuse, R139, R14.reuse ;  /* 0x0000008b9d0c7223 */ /* 0x140fe2000000000e */
[----:B------:R-:W-:Y:S02]  /*6040*/  HADD2.F32 R5, -RZ, R5.H1_H1 ;  /* 0x30000005ff057230 */ /* 0x000fe40000004100 */
[C-C-:B------:R-:W-:Y:S01]  /*6050*/  FFMA R146, R157.reuse, R146, R14.reuse ;  /* 0x000000929d927223 */ /* 0x140fe2000000000e */
[--C-:B------:R-:W-:Y:S02]  /*6060*/  HADD2.F32 R25, -RZ, R6.reuse.H0_H0 ;  /* 0x20000006ff197230 */ /* 0x100fe40000004100 */
[----:B------:R-:W-:Y:S01]  /*6070*/  FFMA R30, R157, R147, R14 ;  /* 0x000000939d1e7223 */ /* 0x000fe2000000000e */
[----:B------:R-:W-:-:S02]  /*6080*/  HADD2.F32 R27, -RZ, R6.H1_H1 ;  /* 0x30000006ff1b7230 */ /* 0x000fc40000004100 */
[C-C-:B------:R-:W-:Y:S01]  /*6090*/  FFMA R150, R157.reuse, R150, R14.reuse ;  /* 0x000000969d967223 */ /* 0x140fe2000000000e */
[--C-:B------:R-:W-:Y:S02]  /*60a0*/  HADD2.F32 R31, -RZ, R8.reuse.H0_H0 ;  /* 0x20000008ff1f7230 */ /* 0x100fe40000004100 */
[----:B------:R-:W-:Y:S01]  /*60b0*/  FFMA R14, R157, R151, R14 ;  /* 0x000000979d0e7223 */ /* 0x000fe2000000000e */
[----:B------:R-:W-:Y:S02]  /*60c0*/  HADD2.F32 R33, -RZ, R8.H1_H1 ;  /* 0x30000008ff217230 */ /* 0x000fe40000004100 */
[-C--:B------:R-:W-:Y:S01]  /*60d0*/  FFMA R29, R29, R161.reuse, R142 ;  /* 0x000000a11d1d7223 */ /* 0x080fe2000000008e */
[----:B------:R-:W-:Y:S02]  /*60e0*/  HADD2.F32 R9, -RZ, R9.H1_H1 ;  /* 0x30000009ff097230 */ /* 0x000fe40000004100 */
[----:B------:R-:W-:Y:S01]  /*60f0*/  FFMA R26, R7, R161, R26 ;  /* 0x000000a1071a7223 */ /* 0x000fe2000000001a */
[----:B------:R-:W-:-:S02]  /*6100*/  HADD2.F32 R41, -RZ, R11.H0_H0 ;  /* 0x2000000bff297230 */ /* 0x000fc40000004100 */
[-C--:B------:R-:W-:Y:S01]  /*6110*/  FFMA R3, R3, R161.reuse, R136 ;  /* 0x000000a103037223 */ /* 0x080fe20000000088 */
[--C-:B------:R-:W-:Y:S02]  /*6120*/  HADD2.F32 R37, -RZ, R10.reuse.H0_H0 ;  /* 0x2000000aff257230 */ /* 0x100fe40000004100 */
[-C--:B------:R-:W-:Y:S01]  /*6130*/  FFMA R20, R21, R161.reuse, R20 ;  /* 0x000000a115147223 */ /* 0x080fe20000000014 */
[----:B------:R-:W-:Y:S02]  /*6140*/  HADD2.F32 R39, -RZ, R10.H1_H1 ;  /* 0x3000000aff277230 */ /* 0x000fe40000004100 */
[-C--:B------:R-:W-:Y:S01]  /*6150*/  FFMA R23, R23, R161.reuse, R138 ;  /* 0x000000a117177223 */ /* 0x080fe2000000008a */
[----:B------:R-:W-:Y:S02]  /*6160*/  HADD2.F32 R11, -RZ, R11.H1_H1 ;  /* 0x3000000bff0b7230 */ /* 0x000fe40000004100 */
[-C--:B------:R-:W-:Y:S01]  /*6170*/  FFMA R12, R5, R161.reuse, R12 ;  /* 0x000000a1050c7223 */ /* 0x080fe2000000000c */
        /* <DEDUP_REMOVED lines=39> */
.L_x_123:
[----:B------:R-:W-:Y:S05]  /*63f0*/  BSYNC B0 ;  /* 0x0000000000007941 */ /* 0x000fea0003800000 */
.L_x_122:
[----:B------:R-:W-:Y:S06]  /*6400*/  BAR.SYNC.DEFER_BLOCKING 0x1, 0x100 ;  /* 0x0044000000007b1d */ /* 0x000fec0000010000 */
[----:B------:R-:W-:Y:S04]  /*6410*/  BSSY B0, `(.L_x_124) ;  /* 0x0000009000007945 */ /* 0x000fe80003800000 */
[----:B------:R-:W-:Y:S05]  /*6420*/  @P1 BRA `(.L_x_125) ;  /* 0x00000000001c1947 */ /* 0x000fea0003800000 */
[----:B------:R-:W-:-:S13]  /*6430*/  ISETP.NE.AND P0, PT, R163, 0x3, PT ;  /* 0x00000003a300780c */ /* 0x000fda0003f05270 */
[----:B------:R-:W-:Y:S05]  /*6440*/  @!P0 BRA `(.L_x_126) ;  /* 0x0000000000048947 */ /* 0x000fea0003800000 */
[----:B------:R-:W-:Y:S01]  /*6450*/  BPT.TRAP 0x1 ;  /* 0x000000040000795c */ /* 0x000fe20000300000 */
.L_x_126:
[----:B------:R-:W-:-:S04]  /*6460*/  ULEA UR4, UR36, UR45, 0x3 ;  /* 0x0000002d24047291 */ /* 0x000fc8000f8e183f */
[----:B------:R-:W-:-:S04]  /*6470*/  UIADD3 UR4, UR4, 0x60, URZ ;  /* 0x0000006004047890 */ /* 0x000fc8000fffe03f */
[----:B------:R-:W-:-:S09]  /*6480*/  UPRMT UR4, UR50, 0x654, UR4 ;  /* 0x0000065432047896 */ /* 0x000fd20008000004 */
[----:B------:R-:W-:Y:S03]  /*6490*/  SYNCS.ARRIVE.TRANS64.RED.A1T0 RZ, [UR4], RZ ;  /* 0x000000ffffff79a7 */ /* 0x000fe60008100404 */
.L_x_125:
[----:B------:R-:W-:Y:S05]  /*64a0*/  BSYNC B0 ;  /* 0x0000000000007941 */ /* 0x000fea0003800000 */
.L_x_124:
[----:B------:R-:W-:Y:S01]  /*64b0*/  IADD3 R16, P0, R16, UR46, RZ ;  /* 0x0000002e10107c10 */ /* 0x000fe2000ff1e0ff */
[----:B------:R-:W-:Y:S01]  /*64c0*/  ULDC.64 UR4, c[0x0][0x8f8] ;  /* 0x00023e0000047ab9 */ /* 0x000fe20000000a00 */
[----:B------:R-:W-:Y:S01]  /*64d0*/  UIADD3 UR36, UR36, 0x1, URZ ;  /* 0x0000000124247890 */ /* 0x000fe2000fffe03f */
[----:B------:R-:W-:Y:S01]  /*64e0*/  PRMT R3, RZ, 0x7610, R3 ;  /* 0x00007610ff037816 */ /* 0x000fe20000000003 */
[----:B------:R-:W-:Y:S01]  /*64f0*/  UMOV UR55, 0xffffffff ;  /* 0xffffffff00377882 */ /* 0x000fe20000000000 */
[----:B------:R-:W-:Y:S01]  /*6500*/  IADD3.X R17, R17, UR38, RZ, P0, !PT ;  /* 0x0000002611117c10 */ /* 0x000fe200087fe4ff */
[----:B------:R-:W-:Y:S01]  /*6510*/  UISETP.NE.AND UP0, UPT, UR36, 0x4, UPT ;  /* 0x000000042400788c */ /* 0x000fe2000bf05270 */
[----:B------:R-:W-:Y:S01]  /*6520*/  ISETP.GE.U32.AND P0, PT, R16, UR4, PT ;  /* 0x0000000410007c0c */ /* 0x000fe2000bf06070 */
[----:B------:R-:W-:Y:S01]  /*6530*/  IMAD.MOV.U32 R153, RZ, RZ, -0x1 ;  /* 0xffffffffff997424 */ /* 0x000fe200078e00ff */
[----:B------:R-:W-:Y:S01]  /*6540*/  MOV R154, 0xffffffff ;  /* 0xffffffff009a7802 */ /* 0x000fe20000000f00 */
[----:B------:R-:W-:Y:S01]  /*6550*/  USEL UR36, UR36, URZ, UP0 ;  /* 0x0000003f24247287 */ /* 0x000fe20008000000 */
[----:B------:R-:W-:-:S13]  /*6560*/  ISETP.GE.U32.AND.EX P0, PT, R17, UR5, PT, P0 ;  /* 0x0000000511007c0c */ /* 0x000fda000bf06100 */
[----:B------:R-:W-:Y:S05]  /*6570*/  @P0 BRA `(.L_x_127) ;  /* 0x0000000400680947 */ /* 0x000fea0003800000 */
[----:B------:R-:W2:Y:S01]  /*6580*/  S2R R23, SR_CTAID.X ;  /* 0x0000000000177919 */ /* 0x000ea20000002500 */
[----:B------:R-:W3:Y:S01]  /*6590*/  LDC.64 R10, c[0x0][0x8d0] ;  /* 0x00023400ff0a7b82 */ /* 0x000ee20000000a00 */
[----:B------:R-:W-:Y:S01]  /*65a0*/  ULDC UR4, c[0x0][0x150] ;  /* 0x0000540000047ab9 */ /* 0x000fe20000000800 */
[----:B------:R-:W-:Y:S01]  /*65b0*/  IMAD.MOV.U32 R8, RZ, RZ, R16 ;  /* 0x000000ffff087224 */ /* 0x000fe200078e0010 */
[----:B------:R-:W4:Y:S01]  /*65c0*/  S2R R25, SR_CTAID.Y ;  /* 0x0000000000197919 */ /* 0x000f220000002600 */
[----:B------:R-:W-:-:S04]  /*65d0*/  MOV R9, R17 ;  /* 0x0000001100097202 */ /* 0x000fc80000000f00 */
[----:B------:R-:W1:Y:S08]  /*65e0*/  LDC R26, c[0x0][0x144] ;  /* 0x00005100ff1a7b82 */ /* 0x000e700000000800 */
[----:B------:R-:W1:Y:S08]  /*65f0*/  LDC R12, c[0x0][0x8d8] ;  /* 0x00023600ff0c7b82 */ /* 0x000e700000000800 */
[----:B------:R-:W1:Y:S01]  /*6600*/  LDC.64 R20, c[0x0][0x8c8] ;  /* 0x00023200ff147b82 */ /* 0x000e620000000a00 */
[----:B---3--:R-:W-:-:S04]  /*6610*/  ISETP.NE.U32.AND P0, PT, R10, RZ, PT ;  /* 0x000000ff0a00720c */ /* 0x008fc80003f05070 */
[----:B------:R-:W-:Y:S02]  /*6620*/  ISETP.NE.AND.EX P0, PT, R11, RZ, PT, P0 ;  /* 0x000000ff0b00720c */ /* 0x000fe40003f05300 */
[----:B--2---:R-:W-:-:S05]  /*6630*/  I2FP.F32.U32 R3, R23 ;  /* 0x0000001700037245 */ /* 0x004fca0000201000 */
[----:B------:R-:W-:-:S04]  /*6640*/  FMUL R3, R3, UR4 ;  /* 0x0000000403037c20 */ /* 0x000fc80008400000 */
[----:B------:R2:W3:Y:S02]  /*6650*/  F2I.U32.TRUNC.NTZ R24, R3 ;  /* 0x0000000300187305 */ /* 0x0004e4000020f000 */
[----:B----4-:R-:W-:Y:S05]  /*6660*/  @!P0 BRA `(.L_x_128) ;  /* 0x0000000000288947 */ /* 0x010fea0003800000 */
[----:B--2---:R-:W2:Y:S02]  /*6670*/  LDC R3, c[0x0][0x8dc] ;  /* 0x00023700ff037b82 */ /* 0x004ea40000000800 */
[----:B--2---:R-:W-:-:S05]  /*6680*/  IADD3 R3, P0, R16, R3, RZ ;  /* 0x0000000310037210 */ /* 0x004fca0007f1e0ff */
[----:B-1----:R-:W-:-:S04]  /*6690*/  IMAD.X R13, RZ, RZ, R17, P0 ;  /* 0x000000ffff0d7224 */ /* 0x002fc800000e0611 */
[----:B------:R-:W-:-:S04]  /*66a0*/  IMAD.WIDE.U32 R4, R13, R10, RZ ;  /* 0x0000000a0d047225 */ /* 0x000fc800078e00ff */
[----:B------:R-:W-:-:S04]  /*66b0*/  IMAD.WIDE.U32 R6, P0, R3, R11, R4 ;  /* 0x0000000b03067225 */ /* 0x000fc80007800004 */
[----:B------:R-:W-:Y:S01]  /*66c0*/  IMAD.WIDE.U32 R4, R3, R10, RZ ;  /* 0x0000000a03047225 */ /* 0x000fe200078e00ff */
[----:B------:R-:W-:-:S03]  /*66d0*/  MOV R8, R7 ;  /* 0x0000000700087202 */ /* 0x000fc60000000f00 */
[----:B------:R-:W-:Y:S01]  /*66e0*/  IMAD.X R9, RZ, RZ, RZ, P0 ;  /* 0x000000ffff097224 */ /* 0x000fe200000e06ff */
[----:B------:R-:W-:-:S05]  /*66f0*/  IADD3 RZ, P0, R5, R6, RZ ;  /* 0x0000000605ff7210 */ /* 0x000fca0007f1e0ff */
[----:B------:R-:W-:-:S08]  /*6700*/  IMAD.WIDE.U32.X R8, R13, R11, R8, P0 ;  /* 0x0000000b0d087225 */ /* 0x000fd000000e0408 */
.L_x_128:
[-CC-:B-1----:R-:W-:Y:S01]  /*6710*/  SHF.R.U64 R32, R8, R12.reuse, R9.reuse ;  /* 0x0000000c08207219 */ /* 0x182fe20000001209 */
[----:B------:R-:W1:Y:S01]  /*6720*/  LDC.64 R14, c[0x0][0x8e8] ;  /* 0x00023a00ff0e7b82 */ /* 0x000e620000000a00 */
[----:B--2---:R-:W-:Y:S01]  /*6730*/  SHF.R.U32.HI R3, RZ, R12, R9 ;  /* 0x0000000cff037219 */ /* 0x004fe20000011609 */
[----:B---3--:R-:W-:Y:S01]  /*6740*/  IMAD.MOV R24, RZ, RZ, -R24 ;  /* 0x000000ffff187224 */ /* 0x008fe200078e0a18 */
[----:B------:R-:W-:Y:S01]  /*6750*/  IADD3 R7, P0, RZ, -R32, RZ ;  /* 0x80000020ff077210 */ /* 0x000fe20007f1e0ff */
[----:B------:R-:W-:Y:S02]  /*6760*/  ULDC UR4, c[0x0][0x154] ;  /* 0x0000550000047ab9 */ /* 0x000fe40000000800 */
[----:B------:R-:W-:Y:S02]  /*6770*/  IMAD R23, R26, R24, R23 ;  /* 0x000000181a177224 */ /* 0x000fe400078e0217 */
[----:B------:R-:W2:Y:S01]  /*6780*/  LDC R8, c[0x0][0x8c0] ;  /* 0x00023000ff087b82 */ /* 0x000ea20000000800 */
[----:B------:R-:W-:-:S02]  /*6790*/  IMAD.X R3, RZ, RZ, ~R3, P0 ;  /* 0x000000ffff037224 */ /* 0x000fc400000e0e03 */
[----:B------:R-:W-:-:S04]  /*67a0*/  IMAD.WIDE.U32 R4, R7, R20, R16 ;  /* 0x0000001407047225 */ /* 0x000fc800078e0010 */
[----:B------:R-:W-:Y:S01]  /*67b0*/  IMAD R6, R3, R20, RZ ;  /* 0x0000001403067224 */ /* 0x000fe200078e02ff */
[----:B------:R-:W3:Y:S03]  /*67c0*/  LDC R28, c[0x0][0x8b0] ;  /* 0x00022c00ff1c7b82 */ /* 0x000ee60000000800 */
[----:B------:R-:W-:Y:S02]  /*67d0*/  IMAD R3, R7, R21, R6 ;  /* 0x0000001507037224 */ /* 0x000fe400078e0206 */
[----:B------:R-:W-:-:S03]  /*67e0*/  IMAD.MOV.U32 R7, RZ, RZ, 0x1 ;  /* 0x00000001ff077424 */ /* 0x000fc600078e00ff */
[----:B------:R-:W4:Y:S01]  /*67f0*/  LDC R30, c[0x0][0x900] ;  /* 0x00024000ff1e7b82 */ /* 0x000f220000000800 */
[----:B------:R-:W-:Y:S02]  /*6800*/  IADD3 R3, R5, R3, RZ ;  /* 0x0000000305037210 */ /* 0x000fe40007ffe0ff */
[----:B------:R-:W-:Y:S02]  /*6810*/  I2FP.F32.U32 R5, R25 ;  /* 0x0000001900057245 */ /* 0x000fe40000201000 */
[----:B-1----:R-:W-:-:S03]  /*6820*/  ISETP.NE.U32.AND P0, PT, R14, RZ, PT ;  /* 0x000000ff0e00720c */ /* 0x002fc60003f05070 */
[----:B------:R-:W1:Y:S01]  /*6830*/  LDC R24, c[0x0][0x148] ;  /* 0x00005200ff187b82 */ /* 0x000e620000000800 */
[----:B------:R-:W-:Y:S01]  /*6840*/  FMUL R6, R5, UR4 ;  /* 0x0000000405067c20 */ /* 0x000fe20008400000 */
[----:B------:R-:W-:Y:S01]  /*6850*/  ISETP.NE.AND.EX P0, PT, R15, RZ, PT, P0 ;  /* 0x000000ff0f00720c */ /* 0x000fe20003f05300 */
[----:B------:R-:W-:Y:S01]  /*6860*/  IMAD.MOV.U32 R5, RZ, RZ, -0x1 ;  /* 0xffffffffff057424 */ /* 0x000fe200078e00ff */
[-CC-:B--2---:R-:W-:Y:S01]  /*6870*/  SHF.R.U64 R12, R4, R8.reuse, R3.reuse ;  /* 0x00000008040c7219 */ /* 0x184fe20000001203 */
[----:B------:R2:W1:Y:S01]  /*6880*/  F2I.U32.TRUNC.NTZ R20, R6 ;  /* 0x0000000600147305 */ /* 0x000462000020f000 */
[----:B------:R-:W-:Y:S02]  /*6890*/  SHF.R.U32.HI R3, RZ, R8, R3 ;  /* 0x00000008ff037219 */ /* 0x000fe40000011603 */
[----:B------:R-:W1:Y:S02]  /*68a0*/  LDC R21, c[0x0][0x8a8] ;  /* 0x00022a00ff157b82 */ /* 0x000e640000000800 */
[----:B---3--:R-:W-:-:S02]  /*68b0*/  SHF.R.U64 R10, R12, R28, R3 ;  /* 0x0000001c0c0a7219 */ /* 0x008fc40000001203 */
[----:B------:R-:W-:-:S04]  /*68c0*/  SHF.R.U32.HI R3, RZ, R28, R3 ;  /* 0x0000001cff037219 */ /* 0x000fc80000011603 */
[----:B------:R-:W3:Y:S01]  /*68d0*/  LDC R26, c[0x0][0x8f0] ;  /* 0x00023c00ff1a7b82 */ /* 0x000ee20000000800 */
[-C--:B----4-:R-:W-:Y:S02]  /*68e0*/  SHF.L.U32 R4, R5, R30.reuse, RZ ;  /* 0x0000001e05047219 */ /* 0x090fe400000006ff */
[-CC-:B------:R-:W-:Y:S02]  /*68f0*/  SHF.R.U64 R13, R10, R30.reuse, R3.reuse ;  /* 0x0000001e0a0d7219 */ /* 0x180fe40000001203 */
[----:B------:R-:W-:Y:S02]  /*6900*/  SHF.R.U32.HI R5, RZ, R30, R3 ;  /* 0x0000001eff057219 */ /* 0x000fe40000011603 */
[----:B------:R-:W-:Y:S01]  /*6910*/  LOP3.LUT R27, RZ, R4, RZ, 0x33, !PT ;  /* 0x00000004ff1b7212 */ /* 0x000fe200078e33ff */
[----:B------:R-:W4:Y:S01]  /*6920*/  LDC R29, c[0x0][0x8e0] ;  /* 0x00023800ff1d7b82 */ /* 0x000f220000000800 */
[----:B------:R-:W-:Y:S02]  /*6930*/  SHF.L.U32 R30, R7, R30, RZ ;  /* 0x0000001e071e7219 */ /* 0x000fe400000006ff */
[----:B------:R-:W-:-:S05]  /*6940*/  MOV R4, R13 ;  /* 0x0000000d00047202 */ /* 0x000fca0000000f00 */
[----:B------:R-:W1:Y:S01]  /*6950*/  LDC R31, c[0x0][0x8b8] ;  /* 0x00022e00ff1f7b82 */ /* 0x000e620000000800 */
[----:B--2---:R-:W-:Y:S05]  /*6960*/  @!P0 BRA `(.L_x_129) ;  /* 0x0000000000288947 */ /* 0x004fea0003800000 */
[----:B------:R-:W2:Y:S02]  /*6970*/  LDC R4, c[0x0][0x8f4] ;  /* 0x00023d00ff047b82 */ /* 0x000ea40000000800 */
[----:B--2---:R-:W-:-:S05]  /*6980*/  IADD3 R3, P0, R13, R4, RZ ;  /* 0x000000040d037210 */ /* 0x004fca0007f1e0ff */
        /* <DEDUP_REMOVED lines=8> */
.L_x_129:
[----:B------:R-:W-:Y:S01]  /*6a10*/  ISETP.NE.AND P0, PT, R2, 0x1, PT ;  /* 0x000000010200780c */ /* 0x000fe20003f05270 */
[----:B-1----:R-:W-:Y:S01]  /*6a20*/  IMAD.MOV R20, RZ, RZ, -R20 ;  /* 0x000000ffff147224 */ /* 0x002fe200078e0a14 */
[----:B---3--:R-:W-:Y:S01]  /*6a30*/  SHF.R.U64 R3, R4, R26, R5 ;  /* 0x0000001a04037219 */ /* 0x008fe20000001205 */
[----:B------:R-:W-:Y:S01]  /*6a40*/  VIADD R5, R21, 0xffffffff ;  /* 0xffffffff15057836 */ /* 0x000fe20000000000 */
[----:B------:R-:W-:Y:S02]  /*6a50*/  LOP3.LUT R154, R10, R27, RZ, 0xc0, !PT ;  /* 0x0000001b0a9a7212 */ /* 0x000fe400078ec0ff */
[----:B------:R-:W-:Y:S02]  /*6a60*/  IADD3 R4, -R3, RZ, RZ ;  /* 0x000000ff03047210 */ /* 0x000fe40007ffe1ff */
[----:B------:R-:W-:Y:S01]  /*6a70*/  LOP3.LUT R12, R12, R5, RZ, 0xc0, !PT ;  /* 0x000000050c0c7212 */ /* 0x000fe200078ec0ff */
[----:B------:R-:W-:Y:S01]  /*6a80*/  IMAD R154, R30, R3, R154 ;  /* 0x000000031e9a7224 */ /* 0x000fe200078e029a */
[----:B------:R-:W-:Y:S01]  /*6a90*/  R2UR UR55, R32 ;  /* 0x00000000203772ca */ /* 0x000fe200000e0000 */
[----:B----4-:R-:W-:-:S02]  /*6aa0*/  IMAD R3, R4, R29, R13 ;  /* 0x0000001d04037224 */ /* 0x010fc400078e020d */
[----:B------:R-:W-:Y:S02]  /*6ab0*/  @P0 IMAD R23, R24, R20, R25 ;  /* 0x0000001418170224 */ /* 0x000fe400078e0219 */
[----:B------:R-:W-:Y:S02]  /*6ac0*/  IMAD R3, R3, R21, R12 ;  /* 0x0000001503037224 */ /* 0x000fe400078e020c */
[----:B------:R-:W-:Y:S02]  /*6ad0*/  IMAD R154, R154, R31, R23 ;  /* 0x0000001f9a9a7224 */ /* 0x000fe400078e0217 */
[----:B------:R-:W-:-:S03]  /*6ae0*/  IMAD.MOV.U32 R4, RZ, RZ, 0x1 ;  /* 0x00000001ff047424 */ /* 0x000fc600078e00ff */
[----:B------:R-:W-:Y:S02]  /*6af0*/  SEL R153, R3, R154, !P0 ;  /* 0x0000009a03997207 */ /* 0x000fe40004000000 */
[----:B------:R-:W-:Y:S02]  /*6b00*/  SEL R154, R154, R3, !P0 ;  /* 0x000000039a9a7207 */ /* 0x000fe40004000000 */
[----:B------:R-:W-:-:S07]  /*6b10*/  PRMT R3, R4, 0x7610, R3 ;  /* 0x0000761004037816 */ /* 0x000fce0000000003 */
.L_x_127:
[----:B------:R-:W-:Y:S01]  /*6b20*/  UIADD3 UR43, UR44, UR43, URZ ;  /* 0x0000002b2c2b7290 */ /* 0x000fe2000fffe03f */
[----:B------:R-:W-:Y:S01]  /*6b30*/  LOP3.LUT P0, RZ, R3, 0xff, RZ, 0xc0, !PT ;  /* 0x000000ff03ff7812 */ /* 0x000fe2000780c0ff */
[----:B------:R-:W-:Y:S01]  /*6b40*/  UIADD3 UR39, UR39, 0x8, URZ ;  /* 0x0000000827277890 */ /* 0x000fe2000fffe03f */
[----:B------:R-:W-:Y:S01]  /*6b50*/  IMAD.MOV.U32 R161, RZ, RZ, R0 ;  /* 0x000000ffffa17224 */ /* 0x000fe200078e0000 */
[----:B------:R-:W-:Y:S02]  /*6b60*/  USHF.R.U32.HI UR4, URZ, 0x2, UR43 ;  /* 0x000000023f047899 */ /* 0x000fe4000801162b */
[----:B------:R-:W-:Y:S02]  /*6b70*/  UISETP.GT.U32.AND UP0, UPT, UR43, 0x3, UPT ;  /* 0x000000032b00788c */ /* 0x000fe4000bf04070 */
[----:B------:R-:W-:Y:S02]  /*6b80*/  ULOP3.LUT UR4, UR4, 0x1, URZ, 0xc0, !UPT ;  /* 0x0000000104047892 */ /* 0x000fe4000f8ec03f */
[----:B------:R-:W-:-:S02]  /*6b90*/  UISETP.LT.U32.AND UP0, UPT, UR44, 0x4, UP0 ;  /* 0x000000042c00788c */ /* 0x000fc40008701070 */
[----:B------:R-:W-:Y:S02]  /*6ba0*/  UISETP.NE.U32.AND UP1, UPT, UR4, 0x1, UPT ;  /* 0x000000010400788c */ /* 0x000fe4000bf25070 */
[----:B------:R-:W-:Y:S02]  /*6bb0*/  USEL UR5, URZ, 0x1, !UP0 ;  /* 0x000000013f057887 */ /* 0x000fe4000c000000 */
[----:B------:R-:W-:Y:S02]  /*6bc0*/  UISETP.GT.U32.AND UP1, UPT, UR44, 0x3, !UP1 ;  /* 0x000000032c00788c */ /* 0x000fe4000cf24070 */
[----:B------:R-:W-:Y:S02]  /*6bd0*/  ULOP3.LUT UR43, UR43, 0x3, URZ, 0xc0, !UPT ;  /* 0x000000032b2b7892 */ /* 0x000fe4000f8ec03f */
[----:B------:R-:W-:-:S04]  /*6be0*/  USEL UR4, URZ, 0x1, !UP1 ;  /* 0x000000013f047887 */ /* 0x000fc8000c800000 */
[----:B------:R-:W-:Y:S01]  /*6bf0*/  ULOP3.LUT UR42, UR4, UR42, UR5, 0x96, !UPT ;  /* 0x0000002a042a7292 */ /* 0x000fe2000f8e9605 */
[----:B------:R-:W-:Y:S11]  /*6c00*/  @P0 BRA `(.L_x_130) ;  /* 0xffffffa800240947 */ /* 0x000ff6000383ffff */
[----:B------:R-:W-:-:S13]  /*6c10*/  PLOP3.LUT P0, PT, PT, PT, PT, 0x8, 0x0 ;  /* 0x000000000000781c */ /* 0x000fda0003f0e170 */
.L_x_18:
[----:B------:R-:W-:Y:S05]  /*6c20*/  @P0 BRA `(.L_x_10) ;  /* 0x00000030002c0947 */ /* 0x000fea0003800000 */
[----:B------:R-:W-:Y:S01]  /*6c30*/  ULDC.64 UR6, c[0x0][0x588] ;  /* 0x0001620000067ab9 */ /* 0x000fe20000000a00 */
[----:B------:R-:W-:Y:S01]  /*6c40*/  ISETP.NE.U32.AND P1, PT, R165, RZ, PT ;  /* 0x000000ffa500720c */ /* 0x000fe20003f25070 */
[----:B------:R-:W-:-:S04]  /*6c50*/  DEPBAR.LE SB0, 0x0 ;  /* 0x000080000000791a */ /* 0x000fc80000000000 */
[----:B------:R-:W-:Y:S01]  /*6c60*/  ISETP.NE.U32.AND P0, PT, RZ, UR6, PT ;  /* 0x00000006ff007c0c */ /* 0x000fe2000bf05070 */
[----:B------:R-:W-:Y:S01]  /*6c70*/  BSSY B0, `(.L_x_131) ;  /* 0x0000015000007945 */ /* 0x000fe20003800000 */
[----:B------:R-:W-:Y:S02]  /*6c80*/  ISETP.NE.AND.EX P1, PT, R164, RZ, PT, P1 ;  /* 0x000000ffa400720c */ /* 0x000fe40003f25310 */
[----:B------:R-:W-:-:S13]  /*6c90*/  ISETP.NE.AND.EX P0, PT, RZ, UR7, PT, P0 ;  /* 0x00000007ff007c0c */ /* 0x000fda000bf05300 */
[----:B------:R-:W-:Y:S05]  /*6ca0*/  @P0 BRA P1, `(.L_x_132) ;  /* 0x0000000000440947 */ /* 0x000fea0000800000 */
[----:B------:R-:W-:-:S04]  /*6cb0*/  ISETP.NE.U32.AND P0, PT, R165, RZ, PT ;  /* 0x000000ffa500720c */ /* 0x000fc80003f05070 */
[----:B------:R-:W-:-:S13]  /*6cc0*/  ISETP.NE.AND.EX P0, PT, R164, RZ, PT, P0 ;  /* 0x000000ffa400720c */ /* 0x000fda0003f05300 */
[----:B------:R-:W-:Y:S05]  /*6cd0*/  @!P0 BRA `(.L_x_133) ;  /* 0x00000000002c8947 */ /* 0x000fea0003800000 */
[----:B------:R-:W-:-:S13]  /*6ce0*/  LOP3.LUT P0, RZ, R152, 0xff, RZ, 0xc0, !PT ;  /* 0x000000ff98ff7812 */ /* 0x000fda000780c0ff */
[----:B------:R-:W-:Y:S05]  /*6cf0*/  @!P0 BRA `(.L_x_134) ;  /* 0x0000000000108947 */ /* 0x000fea0003800000 */
[----:B-----5:R-:W-:-:S13]  /*6d00*/  FSETP.NEU.AND P0, PT, R155, RZ, PT ;  /* 0x000000ff9b00720b */ /* 0x020fda0003f0d000 */
[----:B------:R-:W-:Y:S05]  /*6d10*/  @!P0 BREAK B0 ;  /* 0x0000000000008942 */ /* 0x000fea0003800000 */
[----:B------:R-:W-:Y:S05]  /*6d20*/  @P0 BRA `(.L_x_132) ;  /* 0x0000000000240947 */ /* 0x000fea0003800000 */
[----:B------:R-:W-:Y:S05]  /*6d30*/  BRA `(.L_x_10) ;  /* 0x0000002c00e87947 */ /* 0x000fea0003800000 */
.L_x_134:
[----:B------:R-:W-:-:S04]  /*6d40*/  ISETP.NE.U32.AND P0, PT, RZ, UR6, PT ;  /* 0x00000006ff007c0c */ /* 0x000fc8000bf05070 */
[----:B------:R-:W-:-:S13]  /*6d50*/  ISETP.NE.AND.EX P0, PT, RZ, UR7, PT, P0 ;  /* 0x00000007ff007c0c */ /* 0x000fda000bf05300 */
[----:B------:R-:W-:Y:S05]  /*6d60*/  @!P0 BREAK B0 ;  /* 0x0000000000008942 */ /* 0x000fea0003800000 */
[----:B------:R-:W-:Y:S05]  /*6d70*/  @P0 BRA `(.L_x_132) ;  /* 0x0000000000100947 */ /* 0x000fea0003800000 */
[----:B------:R-:W-:Y:S05]  /*6d80*/  BRA `(.L_x_10) ;  /* 0x0000002c00d47947 */ /* 0x000fea0003800000 */
.L_x_133:
[----:B-----5:R-:W-:-:S13]  /*6d90*/  FSETP.NEU.AND P0, PT, R155, RZ, PT ;  /* 0x000000ff9b00720b */ /* 0x020fda0003f0d000 */
[----:B------:R-:W-:Y:S05]  /*6da0*/  @!P0 BREAK B0 ;  /* 0x0000000000008942 */ /* 0x000fea0003800000 */
[----:B------:R-:W-:Y:S05]  /*6db0*/  @!P0 BRA `(.L_x_10) ;  /* 0x0000002c00c88947 */ /* 0x000fea0003800000 */
.L_x_132:
[----:B------:R-:W-:Y:S05]  /*6dc0*/  BSYNC B0 ;  /* 0x0000000000007941 */ /* 0x000fea0003800000 */
.L_x_131:
[----:B------:R-:W-:-:S04]  /*6dd0*/  LOP3.LUT R19, R19, 0x1, RZ, 0xfc, !PT ;  /* 0x0000000113137812 */ /* 0x000fc800078efcff */
[----:B------:R-:W-:-:S13]  /*6de0*/  ISETP.NE.AND P0, PT, R19, 0x3, PT ;  /* 0x000000031300780c */ /* 0x000fda0003f05270 */
[----:B------:R-:W-:Y:S05]  /*6df0*/  @!P0 BRA `(.L_x_135) ;  /* 0x0000000000048947 */ /* 0x000fea0003800000 */
[----:B------:R-:W-:Y:S01]  /*6e00*/  BPT.TRAP 0x1 ;  /* 0x000000040000795c */ /* 0x000fe20000300000 */
.L_x_135:
[----:B------:R-:W3:Y:S01]  /*6e10*/  S2UR UR5, SR_CgaCtaId ;  /* 0x00000000000579c3 */ /* 0x000ee20000008800 */
[----:B------:R-:W-:Y:S02]  /*6e20*/  UMOV UR4, 0x400 ;  /* 0x0000040000047882 */ /* 0x000fe40000000000 */
[----:B---3--:R-:W-:-:S04]  /*6e30*/  ULEA UR4, UR5, UR4, 0x18 ;  /* 0x0000000405047291 */ /* 0x008fc8000f8ec03f */
[----:B------:R-:W-:-:S04]  /*6e40*/  ULEA UR4, UR36, UR4, 0x3 ;  /* 0x0000000424047291 */ /* 0x000fc8000f8e183f */
[----:B------:R-:W-:-:S04]  /*6e50*/  UIADD3 UR4, UR4, 0x60, URZ ;  /* 0x0000006004047890 */ /* 0x000fc8000fffe03f */
[----:B------:R-:W-:-:S09]  /*6e60*/  UPRMT UR4, UR5, 0x654, UR4 ;  /* 0x0000065405047896 */ /* 0x000fd20008000004 */
[----:B------:R-:W-:Y:S01]  /*6e70*/  SYNCS.ARRIVE.TRANS64.RED.A1T0 RZ, [UR4], RZ ;  /* 0x000000ffffff79a7 */ /* 0x000fe20008100404 */
[----:B------:R-:W-:Y:S05]  /*6e80*/  BRA `(.L_x_10) ;  /* 0x0000002c00947947 */ /* 0x000fea0003800000 */
.L_x_9:
[----:B------:R-:W-:Y:S01]  /*6e90*/  ULDC.64 UR4, c[0x0][0x8f8] ;  /* 0x00023e0000047ab9 */ /* 0x000fe20000000a00 */
[----:B------:R-:W-:Y:S01]  /*6ea0*/  PRMT R10, RZ, 0x7610, R10 ;  /* 0x00007610ff0a7816 */ /* 0x000fe2000000000a */
[----:B------:R-:W-:Y:S01]  /*6eb0*/  IMAD.MOV.U32 R7, RZ, RZ, -0x1 ;  /* 0xffffffffff077424 */ /* 0x000fe200078e00ff */
[----:B------:R-:W-:Y:S01]  /*6ec0*/  ISETP.GE.U32.AND P1, PT, R16, UR4, PT ;  /* 0x0000000410007c0c */ /* 0x000fe2000bf26070 */
[----:B------:R-:W-:Y:S01]  /*6ed0*/  IMAD.MOV.U32 R6, RZ, RZ, -0x1 ;  /* 0xffffffffff067424 */ /* 0x000fe200078e00ff */
[----:B------:R-:W-:Y:S02]  /*6ee0*/  MOV R13, 0xffffffff ;  /* 0xffffffff000d7802 */ /* 0x000fe40000000f00 */
[----:B------:R-:W-:-:S13]  /*6ef0*/  ISETP.GE.U32.AND.EX P1, PT, R17, UR5, PT, P1 ;  /* 0x0000000511007c0c */ /* 0x000fda000bf26110 */
[----:B------:R-:W-:Y:S05]  /*6f00*/  @P1 BRA `(.L_x_136) ;  /* 0x00000004005c1947 */ /* 0x000fea0003800000 */
[----:B------:R-:W1:Y:S01]  /*6f10*/  LDC.64 R14, c[0x0][0x8d0] ;  /* 0x00023400ff0e7b82 */ /* 0x000e620000000a00 */
[----:B------:R-:W-:Y:S01]  /*6f20*/  MOV R12, R16 ;  /* 0x00000010000c7202 */ /* 0x000fe20000000f00 */
[----:B------:R-:W-:-:S06]  /*6f30*/  IMAD.MOV.U32 R13, RZ, RZ, R17 ;  /* 0x000000ffff0d7224 */ /* 0x000fcc00078e0011 */
[----:B------:R-:W2:Y:S08]  /*6f40*/  LDC R20, c[0x0][0x8d8] ;  /* 0x00023600ff147b82 */ /* 0x000eb00000000800 */
[----:B------:R-:W3:Y:S01]  /*6f50*/  LDC.64 R24, c[0x0][0x8c8] ;  /* 0x00023200ff187b82 */ /* 0x000ee20000000a00 */
[----:B-1----:R-:W-:-:S04]  /*6f60*/  ISETP.NE.U32.AND P1, PT, R14, RZ, PT ;  /* 0x000000ff0e00720c */ /* 0x002fc80003f25070 */
[----:B------:R-:W-:-:S13]  /*6f70*/  ISETP.NE.AND.EX P1, PT, R15, RZ, PT, P1 ;  /* 0x000000ff0f00720c */ /* 0x000fda0003f25310 */
[----:B--23--:R-:W-:Y:S05]  /*6f80*/  @!P1 BRA `(.L_x_137) ;  /* 0x0000000000289947 */ /* 0x00cfea0003800000 */
[----:B------:R-:W1:Y:S02]  /*6f90*/  LDC R7, c[0x0][0x8dc] ;  /* 0x00023700ff077b82 */ /* 0x000e640000000800 */
[----:B-1----:R-:W-:-:S05]  /*6fa0*/  IADD3 R13, P1, R16, R7, RZ ;  /* 0x00000007100d7210 */ /* 0x002fca0007f3e0ff */
[----:B------:R-:W-:-:S04]  /*6fb0*/  IMAD.X R21, RZ, RZ, R17, P1 ;  /* 0x000000ffff157224 */ /* 0x000fc800008e0611 */
[----:B------:R-:W-:-:S04]  /*6fc0*/  IMAD.WIDE.U32 R6, R21, R14, RZ ;  /* 0x0000000e15067225 */ /* 0x000fc800078e00ff */
[----:B------:R-:W-:-:S04]  /*6fd0*/  IMAD.WIDE.U32 R10, P1, R13, R15, R6 ;  /* 0x0000000f0d0a7225 */ /* 0x000fc80007820006 */
[----:B------:R-:W-:Y:S01]  /*6fe0*/  IMAD.WIDE.U32 R6, R13, R14, RZ ;  /* 0x0000000e0d067225 */ /* 0x000fe200078e00ff */
[----:B------:R-:W-:-:S03]  /*6ff0*/  IADD3.X R13, RZ, RZ, RZ, P1, !PT ;  /* 0x000000ffff0d7210 */ /* 0x000fc60000ffe4ff */
[----:B------:R-:W-:Y:S01]  /*7000*/  IMAD.MOV.U32 R12, RZ, RZ, R11 ;  /* 0x000000ffff0c7224 */ /* 0x000fe200078e000b */
[----:B------:R-:W-:-:S05]  /*7010*/  IADD3 RZ, P1, R7, R10, RZ ;  /* 0x0000000a07ff7210 */ /* 0x000fca0007f3e0ff */
[----:B------:R-:W-:-:S08]  /*7020*/  IMAD.WIDE.U32.X R12, R21, R15, R12, P1 ;  /* 0x0000000f150c7225 */ /* 0x000fd000008e040c */
.L_x_137:
[--C-:B------:R-:W-:Y:S01]  /*7030*/  SHF.R.U64 R14, R12, R20, R13.reuse ;  /* 0x000000140c0e7219 */ /* 0x100fe2000000120d */
[----:B------:R-:W1:Y:S01]  /*7040*/  LDC R26, c[0x0][0x8c0] ;  /* 0x00023000ff1a7b82 */ /* 0x000e620000000800 */
[----:B------:R-:W-:Y:S01]  /*7050*/  I2FP.F32.U32 R7, R8 ;  /* 0x0000000800077245 */ /* 0x000fe20000201000 */
[----:B------:R-:W-:Y:S01]  /*7060*/  ULDC UR4, c[0x0][0x150] ;  /* 0x0000540000047ab9 */ /* 0x000fe20000000800 */
[----:B------:R-:W-:Y:S02]  /*7070*/  SHF.R.U32.HI R6, RZ, R20, R13 ;  /* 0x00000014ff067219 */ /* 0x000fe4000001160d */
[----:B------:R-:W-:Y:S01]  /*7080*/  IADD3 R9, P1, RZ, -R14, RZ ;  /* 0x8000000eff097210 */ /* 0x000fe20007f3e0ff */
[----:B------:R-:W-:Y:S01]  /*7090*/  FMUL R13, R7, UR4 ;  /* 0x00000004070d7c20 */ /* 0x000fe20008400000 */
[----:B------:R-:W-:Y:S01]  /*70a0*/  ULDC UR4, c[0x0][0x154] ;  /* 0x0000550000047ab9 */ /* 0x000fe20000000800 */
[----:B------:R-:W2:Y:S02]  /*70b0*/  LDC.64 R28, c[0x0][0x8e8] ;  /* 0x00023a00ff1c7b82 */ /* 0x000ea40000000a00 */
[----:B------:R-:W-:-:S02]  /*70c0*/  IMAD.X R11, RZ, RZ, ~R6, P1 ;  /* 0x000000ffff0b7224 */ /* 0x000fc400008e0e06 */
[----:B------:R-:W3:Y:S01]  /*70d0*/  F2I.U32.TRUNC.NTZ R13, R13 ;  /* 0x0000000d000d7305 */ /* 0x000ee2000020f000 */
[----:B------:R-:W-:-:S03]  /*70e0*/  IMAD.WIDE.U32 R6, R9, R24, R16 ;  /* 0x0000001809067225 */ /* 0x000fc600078e0010 */
[----:B------:R-:W4:Y:S01]  /*70f0*/  LDC R15, c[0x0][0x144] ;  /* 0x00005100ff0f7b82 */ /* 0x000f220000000800 */
[----:B------:R-:W-:-:S04]  /*7100*/  IMAD R10, R11, R24, RZ ;  /* 0x000000180b0a7224 */ /* 0x000fc800078e02ff */
[----:B------:R-:W-:Y:S02]  /*7110*/  IMAD R9, R9, R25, R10 ;  /* 0x0000001909097224 */ /* 0x000fe400078e020a */
[----:B------:R-:W-:Y:S01]  /*7120*/  IMAD.MOV.U32 R10, RZ, RZ, -0x1 ;  /* 0xffffffffff0a7424 */ /* 0x000fe200078e00ff */
[----:B------:R-:W5:Y:S02]  /*7130*/  LDC R20, c[0x0][0x8b0] ;  /* 0x00022c00ff147b82 */ /* 0x000f640000000800 */
[----:B------:R-:W-:Y:S02]  /*7140*/  IADD3 R7, R7, R9, RZ ;  /* 0x0000000907077210 */ /* 0x000fe40007ffe0ff */
[----:B------:R-:W-:Y:S02]  /*7150*/  I2FP.F32.U32 R9, R3 ;  /* 0x0000000300097245 */ /* 0x000fe40000201000 */
[-C--:B-1----:R-:W-:Y:S01]  /*7160*/  SHF.R.U64 R12, R6, R26.reuse, R7 ;  /* 0x0000001a060c7219 */ /* 0x082fe20000001207 */
[----:B---3--:R-:W-:Y:S01]  /*7170*/  IMAD.MOV R6, RZ, RZ, -R13 ;  /* 0x000000ffff067224 */ /* 0x008fe200078e0a0d */
[----:B------:R-:W1:Y:S01]  /*7180*/  LDC R11, c[0x0][0x900] ;  /* 0x00024000ff0b7b82 */ /* 0x000e620000000800 */
[----:B--2---:R-:W-:Y:S01]  /*7190*/  ISETP.NE.U32.AND P1, PT, R28, RZ, PT ;  /* 0x000000ff1c00720c */ /* 0x004fe20003f25070 */
[----:B------:R-:W-:Y:S01]  /*71a0*/  FMUL R9, R9, UR4 ;  /* 0x0000000409097c20 */ /* 0x000fe20008400000 */
[----:B------:R-:W-:-:S02]  /*71b0*/  SHF.R.U32.HI R7, RZ, R26, R7 ;  /* 0x0000001aff077219 */ /* 0x000fc40000011607 */
[----:B------:R-:W-:-:S03]  /*71c0*/  ISETP.NE.AND.EX P1, PT, R29, RZ, PT, P1 ;  /* 0x000000ff1d00720c */ /* 0x000fc60003f25310 */
[----:B------:R-:W2:Y:S01]  /*71d0*/  LDC R24, c[0x0][0x148] ;  /* 0x00005200ff187b82 */ /* 0x000ea20000000800 */
[----:B----4-:R-:W-:Y:S01]  /*71e0*/  IMAD R25, R15, R6, R8 ;  /* 0x000000060f197224 */ /* 0x010fe200078e0208 */
[----:B------:R-:W-:-:S06]  /*71f0*/  MOV R8, 0x1 ;  /* 0x0000000100087802 */ /* 0x000fcc0000000f00 */
[----:B------:R-:W3:Y:S01]  /*7200*/  LDC R23, c[0x0][0x8a8] ;  /* 0x00022a00ff177b82 */ /* 0x000ee20000000800 */
[-CC-:B-----5:R-:W-:Y:S02]  /*7210*/  SHF.R.U64 R15, R12, R20.reuse, R7.reuse ;  /* 0x000000140c0f7219 */ /* 0x1a0fe40000001207 */
[----:B------:R-:W-:Y:S02]  /*7220*/  SHF.R.U32.HI R6, RZ, R20, R7 ;  /* 0x00000014ff067219 */ /* 0x000fe40000011607 */
[----:B------:R4:W1:Y:S03]  /*7230*/  F2I.U32.TRUNC.NTZ R20, R9 ;  /* 0x0000000900147305 */ /* 0x000866000020f000 */
[----:B------:R-:W2:Y:S01]  /*7240*/  LDC R27, c[0x0][0x8f0] ;  /* 0x00023c00ff1b7b82 */ /* 0x000ea20000000800 */
[-C--:B-1----:R-:W-:Y:S02]  /*7250*/  SHF.R.U64 R21, R15, R11.reuse, R6 ;  /* 0x0000000b0f157219 */ /* 0x082fe40000001206 */
[----:B------:R-:W-:-:S02]  /*7260*/  SHF.L.U32 R10, R10, R11, RZ ;  /* 0x0000000b0a0a7219 */ /* 0x000fc400000006ff */
[-C--:B------:R-:W-:Y:S01]  /*7270*/  SHF.R.U32.HI R7, RZ, R11.reuse, R6 ;  /* 0x0000000bff077219 */ /* 0x080fe20000011606 */
[----:B------:R-:W-:Y:S01]  /*7280*/  IMAD.MOV.U32 R6, RZ, RZ, R21 ;  /* 0x000000ffff067224 */ /* 0x000fe200078e0015 */
[----:B------:R-:W-:Y:S01]  /*7290*/  SHF.L.U32 R26, R8, R11, RZ ;  /* 0x0000000b081a7219 */ /* 0x000fe200000006ff */
[----:B------:R-:W1:Y:S01]  /*72a0*/  LDC R30, c[0x0][0x8e0] ;  /* 0x00023800ff1e7b82 */ /* 0x000e620000000800 */
[----:B------:R-:W-:-:S07]  /*72b0*/  LOP3.LUT R32, RZ, R10, RZ, 0x33, !PT ;  /* 0x0000000aff207212 */ /* 0x000fce00078e33ff */
[----:B------:R-:W1:Y:S01]  /*72c0*/  LDC R31, c[0x0][0x8b8] ;  /* 0x00022e00ff1f7b82 */ /* 0x000e620000000800 */
[----:B----4-:R-:W-:Y:S05]  /*72d0*/  @!P1 BRA `(.L_x_138) ;  /* 0x0000000000289947 */ /* 0x010fea0003800000 */
[----:B------:R-:W4:Y:S02]  /*72e0*/  LDC R6, c[0x0][0x8f4] ;  /* 0x00023d00ff067b82 */ /* 0x000f240000000800 */
[----:B----4-:R-:W-:-:S05]  /*72f0*/  IADD3 R11, P1, R21, R6, RZ ;  /* 0x00000006150b7210 */ /* 0x010fca0007f3e0ff */
        /* <DEDUP_REMOVED lines=8> */
.L_x_138:
[----:B------:R-:W-:Y:S01]  /*7380*/  ISETP.NE.AND P1, PT, R2, 0x1, PT ;  /* 0x000000010200780c */ /* 0x000fe20003f25270 */
[----:B------:R-:W-:Y:S01]  /*7390*/  IMAD.MOV R20, RZ, RZ, -R20 ;  /* 0x000000ffff147224 */ /* 0x000fe200078e0a14 */
[----:B--2---:R-:W-:Y:S01]  /*73a0*/  SHF.R.U64 R7, R6, R27, R7 ;  /* 0x0000001b06077219 */ /* 0x004fe20000001207 */
[----:B------:R-:W-:Y:S01]  /*73b0*/  IMAD.MOV.U32 R10, RZ, RZ, 0x1 ;  /* 0x00000001ff0a7424 */ /* 0x000fe200078e00ff */
[----:B------:R-:W-:Y:S02]  /*73c0*/  LOP3.LUT R6, R15, R32, RZ, 0xc0, !PT ;  /* 0x000000200f067212 */ /* 0x000fe400078ec0ff */
[----:B---3--:R-:W-:Y:S01]  /*73d0*/  IADD3 R9, R23, -0x1, RZ ;  /* 0xffffffff17097810 */ /* 0x008fe20007ffe0ff */
[----:B------:R-:W-:Y:S02]  /*73e0*/  IMAD.MOV R8, RZ, RZ, -R7 ;  /* 0x000000ffff087224 */ /* 0x000fe400078e0a07 */
[----:B------:R-:W-:Y:S01]  /*73f0*/  IMAD R6, R26, R7, R6 ;  /* 0x000000071a067224 */ /* 0x000fe200078e0206 */
[----:B------:R-:W-:-:S03]  /*7400*/  LOP3.LUT R12, R12, R9, RZ, 0xc0, !PT ;  /* 0x000000090c0c7212 */ /* 0x000fc600078ec0ff */
[----:B------:R-:W-:Y:S02]  /*7410*/  @P1 IMAD R25, R24, R20, R3 ;  /* 0x0000001418191224 */ /* 0x000fe400078e0203 */
[----:B-1----:R-:W-:Y:S02]  /*7420*/  IMAD R3, R8, R30, R21 ;  /* 0x0000001e08037224 */ /* 0x002fe400078e0215 */
[----:B------:R-:W-:Y:S02]  /*7430*/  IMAD R13, R6, R31, R25 ;  /* 0x0000001f060d7224 */ /* 0x000fe400078e0219 */
[----:B------:R-:W-:-:S05]  /*7440*/  IMAD R6, R3, R23, R12 ;  /* 0x0000001703067224 */ /* 0x000fca00078e020c */
[----:B------:R-:W-:Y:S02]  /*7450*/  SEL R7, R6, R13, !P1 ;  /* 0x0000000d06077207 */ /* 0x000fe40004800000 */
[----:B------:R-:W-:Y:S02]  /*7460*/  SEL R13, R13, R6, !P1 ;  /* 0x000000060d0d7207 */ /* 0x000fe40004800000 */
[----:B------:R-:W-:-:S07]  /*7470*/  MOV R6, R14 ;  /* 0x0000000e00067202 */ /* 0x000fce0000000f00 */
.L_x_136:
[----:B------:R-:W-:-:S08]  /*7480*/  NOP ;  /* 0x0000000000007918 */ /* 0x000fd00000000000 */
[----:B------:R-:W1:-:S00]  /*7490*/  USETMAXREG.DEALLOC.CTAPOOL 0x28 ;  /* 0x00000028000079c8 */ /* 0x000e4000080e0500 */
[----:B-1----:R-:W-:-:S13]  /*74a0*/  ISETP.NE.AND P1, PT, R0, 0x1, PT ;  /* 0x000000010000780c */ /* 0x002fda0003f25270 */
[----:B------:R-:W-:Y:S05]  /*74b0*/  @!P1 BRA `(.L_x_10) ;  /* 0x0000002800089947 */ /* 0x000fea0003800000 */
[----:B------:R-:W-:Y:S05]  /*74c0*/  @!P4 BRA `(.L_x_139) ;  /* 0x000000180020c947 */ /* 0x000fea0003800000 */
[----:B------:R-:W-:-:S13]  /*74d0*/  ISETP.NE.OR P0, PT, R0, 0x2, P0 ;  /* 0x000000020000780c */ /* 0x000fda0000705670 */
[----:B------:R-:W-:Y:S05]  /*74e0*/  @P0 BRA `(.L_x_10) ;  /* 0x0000002400fc0947 */ /* 0x000fea0003800000 */
[----:B------:R-:W-:-:S13]  /*74f0*/  LOP3.LUT P1, RZ, R10, 0xff, RZ, 0xc0, !PT ;  /* 0x000000ff0aff7812 */ /* 0x000fda000782c0ff */
[----:B------:R-:W-:Y:S05]  /*7500*/  @!P1 BRA `(.L_x_140) ;  /* 0x0000000000189947 */ /* 0x000fea0003800000 */
[----:B------:R-:W-:Y:S01]  /*7510*/  UMOV UR4, 0x400 ;  /* 0x0000040000047882 */ /* 0x000fe20000000000 */
[----:B------:R-:W-:Y:S01]  /*7520*/  IMAD.MOV.U32 R0, RZ, RZ, RZ ;  /* 0x000000ffff007224 */ /* 0x000fe200078e00ff */
[----:B------:R-:W-:-:S04]  /*7530*/  ULEA UR4, UR37, UR4, 0x18 ;  /* 0x0000000425047291 */ /* 0x000fc8000f8ec03f */
[----:B------:R-:W-:-:S05]  /*7540*/  SHF.L.U32 R0, R0, 0x1f, RZ ;  /* 0x0000001f00007819 */ /* 0x000fca00000006ff */
[----:B------:R-:W1:Y:S02]  /*7550*/  SYNCS.PHASECHK.TRANS64.TRYWAIT P0, [UR4+0x88], R0 ;  /* 0x00008800ff0075a7 */ /* 0x000e640008000144 */
[----:B-1----:R-:W-:Y:S05]  /*7560*/  @!P0 BRA `(.L_x_141) ;  /* 0x0000002800b48947 */ /* 0x002fea0003800000 */
.L_x_140:
[----:B------:R-:W-:Y:S01]  /*7570*/  PRMT R9, RZ, 0x7610, R9 ;  /* 0x00007610ff097816 */ /* 0x000fe20000000009 */
[----:B------:R-:W-:Y:S06]  /*7580*/  @P3 BRA `(.L_x_142) ;  /* 0x0000000000243947 */ /* 0x000fec0003800000 */
[----:B------:R-:W-:Y:S02]  /*7590*/  ULDC.64 UR4, c[0x0][0x588] ;  /* 0x0001620000047ab9 */ /* 0x000fe40000000a00 */
[----:B------:R-:W-:-:S04]  /*75a0*/  ISETP.NE.U32.AND P0, PT, RZ, UR4, PT ;  /* 0x00000004ff007c0c */ /* 0x000fc8000bf05070 */
[----:B------:R-:W-:-:S13]  /*75b0*/  ISETP.NE.AND.EX P0, PT, RZ, UR5, PT, P0 ;  /* 0x00000005ff007c0c */ /* 0x000fda000bf05300 */
[----:B------:R-:W-:Y:S05]  /*75c0*/  @!P0 BRA `(.L_x_143) ;  /* 0x00000000000c8947 */ /* 0x000fea0003800000 */
[----:B------:R2:W5:Y:S01]  /*75d0*/  LDG.E R11, desc[UR48][R4.64] ;  /* 0x00000030040b7981 */ /* 0x000562000c1e1900 */
[----:B------:R-:W-:Y:S01]  /*75e0*/  IMAD.MOV.U32 R9, RZ, RZ, 0x1 ;  /* 0x00000001ff097424 */ /* 0x000fe200078e00ff */
[----:B------:R-:W-:Y:S06]  /*75f0*/  BRA `(.L_x_142) ;  /* 0x0000000000087947 */ /* 0x000fec0003800000 */
.L_x_143:
[----:B------:R-:W3:Y:S01]  /*7600*/  LDC R11, c[0x0][0x580] ;  /* 0x00016000ff0b7b82 */ /* 0x000ee20000000800 */
[----:B------:R-:W-:-:S07]  /*7610*/  MOV R9, 0x1 ;  /* 0x0000000100097802 */ /* 0x000fce0000000f00 */
.L_x_142:
[----:B------:R-:W-:Y:S05]  /*7620*/  @!P1 BRA `(.L_x_144) ;  /* 0x0000001400509947 */ /* 0x000fea0003800000 */
[----:B-1----:R-:W1:Y:S01]  /*7630*/  LDC R0, c[0x0][0x900] ;  /* 0x00024000ff007b82 */ /* 0x002e620000000800 */
[----:B--2---:R-:W-:Y:S01]  /*7640*/  IMAD.MOV.U32 R5, RZ, RZ, -0x1 ;  /* 0xffffffffff057424 */ /* 0x004fe200078e00ff */
[----:B------:R-:W-:Y:S01]  /*7650*/  LOP3.LUT R10, R19, 0x2, RZ, 0xfc, !PT ;  /* 0x00000002130a7812 */ /* 0x000fe200078efcff */
[----:B------:R-:W-:Y:S01]  /*7660*/  IMAD.MOV.U32 R15, RZ, RZ, 0x1 ;  /* 0x00000001ff0f7424 */ /* 0x000fe200078e00ff */
[----:B------:R-:W-:Y:S01]  /*7670*/  ULDC.64 UR22, c[0x0][0x198] ;  /* 0x0000660000167ab9 */ /* 0x000fe20000000a00 */
[----:B------:R-:W-:Y:S01]  /*7680*/  ULDC.64 UR4, c[0x0][0x588] ;  /* 0x0001620000047ab9 */ /* 0x000fe20000000a00 */
[----:B------:R-:W-:Y:S01]  /*7690*/  ULDC.64 UR6, c[0x0][0x8f8] ;  /* 0x00023e0000067ab9 */ /* 0x000fe20000000a00 */
[----:B------:R-:W-:Y:S01]  /*76a0*/  ULDC.64 UR14, c[0x0][0x590] ;  /* 0x00016400000e7ab9 */ /* 0x000fe20000000a00 */
[----:B------:R-:W2:Y:S01]  /*76b0*/  LDC R3, c[0x0][0x8a8] ;  /* 0x00022a00ff037b82 */ /* 0x000ea20000000800 */
[-C--:B-1----:R-:W-:Y:S02]  /*76c0*/  SHF.L.U32 R5, R5, R0.reuse, RZ ;  /* 0x0000000005057219 */ /* 0x082fe400000006ff */
[----:B------:R-:W-:-:S02]  /*76d0*/  SHF.L.U32 R0, R15, R0, RZ ;  /* 0x000000000f007219 */ /* 0x000fc400000006ff */
[----:B------:R-:W-:Y:S02]  /*76e0*/  LOP3.LUT R8, RZ, R5, RZ, 0x33, !PT ;  /* 0x00000005ff087212 */ /* 0x000fe400078e33ff */
[----:B--2---:R-:W-:-:S07]  /*76f0*/  IADD3 R3, R3, -0x1, RZ ;  /* 0xffffffff03037810 */ /* 0x004fce0007ffe0ff */
.L_x_200:
[----:B------:R-:W-:Y:S02]  /*7700*/  ISETP.NE.U32.AND P0, PT, RZ, UR14, PT ;  /* 0x0000000eff007c0c */ /* 0x000fe4000bf05070 */
[----:B------:R-:W-:Y:S02]  /*7710*/  R2UR UR43, R13 ;  /* 0x000000000d2b72ca */ /* 0x000fe400000e0000 */
[----:B------:R-:W-:Y:S02]  /*7720*/  R2UR UR42, R7 ;  /* 0x00000000072a72ca */ /* 0x000fe400000e0000 */
[----:B------:R-:W-:-:S09]  /*7730*/  ISETP.NE.AND.EX P0, PT, RZ, UR15, PT, P0 ;  /* 0x0000000fff007c0c */ /* 0x000fd2000bf05300 */
[----:B------:R-:W-:Y:S02]  /*7740*/  USHF.L.U32 UR43, UR43, 0x7, URZ ;  /* 0x000000072b2b7899 */ /* 0x000fe4000800063f */
[----:B------:R-:W-:Y:S02]  /*7750*/  USHF.L.U32 UR42, UR42, 0x8, URZ ;  /* 0x000000082a2a7899 */ /* 0x000fe4000800063f */
[----:B--234-:R-:W-:Y:S10]  /*7760*/  @!P0 BRA `(.L_x_145) ;  /* 0x00000000002c8947 */ /* 0x01cff40003800000 */
[----:B------:R-:W-:-:S04]  /*7770*/  ISETP.NE.U32.AND P1, PT, RZ, UR4, PT ;  /* 0x00000004ff007c0c */ /* 0x000fc8000bf25070 */
[----:B------:R-:W-:-:S13]  /*7780*/  ISETP.NE.AND.EX P1, PT, RZ, UR5, PT, P1 ;  /* 0x00000005ff007c0c */ /* 0x000fda000bf25310 */
[----:B------:R-:W-:Y:S05]  /*7790*/  @!P1 BRA `(.L_x_146) ;  /* 0x0000000000189947 */ /* 0x000fea0003800000 */
[----:B------:R-:W1:Y:S01]  /*77a0*/  LDC.64 R4, c[0x0][0x588] ;  /* 0x00016200ff047b82 */ /* 0x000e620000000a00 */
[----:B------:R-:W-:-:S04]  /*77b0*/  IMAD R7, R6, UR14, RZ ;  /* 0x0000000e06077c24 */ /* 0x000fc8000f8e02ff */
[----:B-1----:R-:W-:-:S05]  /*77c0*/  IMAD.WIDE R4, R7, 0x4, R4 ;  /* 0x0000000407047825 */ /* 0x002fca00078e0204 */
[----:B---3-5:R1:W5:Y:S01]  /*77d0*/  LDG.E R11, desc[UR48][R4.64] ;  /* 0x00000030040b7981 */ /* 0x028362000c1e1900 */
[----:B------:R-:W-:Y:S01]  /*77e0*/  IMAD.MOV.U32 R9, RZ, RZ, 0x1 ;  /* 0x00000001ff097424 */ /* 0x000fe200078e00ff */
[----:B------:R-:W-:Y:S06]  /*77f0*/  BRA `(.L_x_145) ;  /* 0x0000000000087947 */ /* 0x000fec0003800000 */
.L_x_146:
[----:B---3-5:R-:W2:Y:S01]  /*7800*/  LDC R11, c[0x0][0x580] ;  /* 0x00016000ff0b7b82 */ /* 0x028ea20000000800 */
[----:B------:R-:W-:-:S07]  /*7810*/  IMAD.MOV.U32 R9, RZ, RZ, 0x1 ;  /* 0x00000001ff097424 */ /* 0x000fce00078e00ff */
.L_x_145:
[----:B------:R-:W-:Y:S05]  /*7820*/  @!P0 BRA `(.L_x_147) ;  /* 0x00000000001c8947 */ /* 0x000fea0003800000 */
[----:B------:R-:W-:-:S13]  /*7830*/  LOP3.LUT P2, RZ, R9, 0xff, RZ, 0xc0, !PT ;  /* 0x000000ff09ff7812 */ /* 0x000fda000784c0ff */
[----:B-1----:R-:W1:Y:S02]  /*7840*/  @!P2 LDC.64 R4, c[0x0][0x588] ;  /* 0x00016200ff04ab82 */ /* 0x002e640000000a00 */
[----:B-1----:R-:W-:-:S04]  /*7850*/  @!P2 ISETP.NE.U32.AND P0, PT, R4, RZ, PT ;  /* 0x000000ff0400a20c */ /* 0x002fc80003f05070 */
[----:B------:R-:W-:Y:S02]  /*7860*/  @!P2 ISETP.NE.AND.EX P1, PT, R5, RZ, PT, P0 ;  /* 0x000000ff0500a20c */ /* 0x000fe40003f25300 */
[----:B--23-5:R-:W-:Y:S02]  /*7870*/  @P2 FSETP.EQ.AND P0, PT, R11, RZ, PT ;  /* 0x000000ff0b00220b */ /* 0x02cfe40003f02000 */
[----:B------:R-:W-:Y:S01]  /*7880*/  @!P2 PLOP3.LUT P0, PT, P1, PT, PT, 0x8, 0x0 ;  /* 0x000000000000a81c */ /* 0x000fe20000f0e170 */
[----:B------:R-:W-:-:S12]  /*7890*/  BRA `(.L_x_148) ;  /* 0x0000000000047947 */ /* 0x000fd80003800000 */
.L_x_147:
[----:B--23-5:R-:W-:-:S13]  /*78a0*/  FSETP.EQ.AND P0, PT, R11, RZ, PT ;  /* 0x000000ff0b00720b */ /* 0x02cfda0003f02000 */
.L_x_148:
[----:B------:R-:W-:Y:S02]  /*78b0*/  ISETP.NE.AND P2, PT, R10, 0x3, PT ;  /* 0x000000030a00780c */ /* 0x000fe40003f45270 */
[----:B------:R-:W-:-:S04]  /*78c0*/  ELECT P1, URZ, PT ;  /* 0x00000000003f782f */ /* 0x000fc80003820000 */
[----:B------:R-:W-:-:S07]  /*78d0*/  PLOP3.LUT P0, PT, P1, P0, PT, 0x20, 0x0 ;  /* 0x000000000000781c */ /* 0x000fce0000f00470 */
[----:B------:R-:W-:Y:S06]  /*78e0*/  @!P2 BRA `(.L_x_149) ;  /* 0x000000000004a947 */ /* 0x000fec0003800000 */
[----:B------:R-:W-:Y:S01]  /*78f0*/  BPT.TRAP 0x1 ;  /* 0x000000040000795c */ /* 0x000fe20000300000 */
.L_x_149:
[----:B------:R-:W2:Y:S01]  /*7900*/  S2UR UR37, SR_CgaCtaId ;  /* 0x00000000002579c3 */ /* 0x000ea20000008800 */
[----:B------:R-:W-:Y:S01]  /*7910*/  UMOV UR13, 0x400 ;  /* 0x00000400000d7882 */ /* 0x000fe20000000000 */
[----:B-1----:R-:W-:-:S04]  /*7920*/  MOV R4, 0x1 ;  /* 0x0000000100047802 */ /* 0x002fc80000000f00 */
[----:B------:R-:W-:Y:S01]  /*7930*/  SHF.L.U32 R4, R4, 0x1f, RZ ;  /* 0x0000001f04047819 */ /* 0x000fe200000006ff */
[----:B--2---:R-:W-:-:S09]  /*7940*/  ULEA UR13, UR37, UR13, 0x18 ;  /* 0x0000000d250d7291 */ /* 0x004fd2000f8ec03f */
[----:B------:R-:W1:Y:S02]  /*7950*/  SYNCS.PHASECHK.TRANS64.TRYWAIT P1, [UR13+0x60], R4 ;  /* 0x00006004ff0075a7 */ /* 0x000e64000802014d */
[----:B-1----:R-:W-:Y:S05]  /*7960*/  @!P1 BRA `(.L_x_150) ;  /* 0x0000002400cc9947 */ /* 0x002fea0003800000 */
.L_x_236:
[----:B------:R-:W-:Y:S04]  /*7970*/  BSSY B0, `(.L_x_151) ;  /* 0x000000e000007945 */ /* 0x000fe80003800000 */
[----:B------:R-:W-:Y:S05]  /*7980*/  @!P0 BRA `(.L_x_152) ;  /* 0x0000000000308947 */ /* 0x000fea0003800000 */
[----:B------:R-:W-:Y:S01]  /*7990*/  R2UR UR44, R6 ;  /* 0x00000000062c72ca */ /* 0x000fe200000e0000 */
[----:B------:R-:W-:Y:S02]  /*79a0*/  UIADD3 UR8, UP0, UR22, 0x3f0, URZ ;  /* 0x000003f016087890 */ /* 0x000fe4000ff1e03f */
[----:B------:R-:W-:Y:S02]  /*79b0*/  UIADD3 UR40, UR13, 0x200, URZ ;  /* 0x000002000d287890 */ /* 0x000fe4000fffe03f */
[----:B------:R-:W-:Y:S02]  /*79c0*/  UIADD3 UR41, UR13, 0x40, URZ ;  /* 0x000000400d297890 */ /* 0x000fe4000fffe03f */
[----:B------:R-:W-:Y:S01]  /*79d0*/  UIADD3.X UR9, URZ, UR23, URZ, UP0, !UPT ;  /* 0x000000173f097290 */ /* 0x000fe200087fe43f */
[----:B------:R-:W-:Y:S01]  /*79e0*/  UMOV UR10, 0x0 ;  /* 0x00000000000a7882 */ /* 0x000fe20000000000 */
[----:B------:R-:W-:-:S07]  /*79f0*/  UMOV UR11, 0x10000000 ;  /* 0x10000000000b7882 */ /* 0x000fce0000000000 */
[----:B------:R2:W-:Y:S02]  /*7a00*/  UTMALDG.3D [UR40], [UR8], desc[UR10] ;  /* 0x00000a28080075b4 */ /* 0x0005e40008011000 */
[----:B--2---:R-:W-:Y:S05]  /*7a10*/  @!P2 BRA `(.L_x_153) ;  /* 0x000000000004a947 */ /* 0x004fea0003800000 */
[----:B------:R-:W-:Y:S01]  /*7a20*/  BPT.TRAP 0x1 ;  /* 0x000000040000795c */ /* 0x000fe20000300000 */
.L_x_153:
[----:B-1----:R-:W1:Y:S02]  /*7a30*/  LDC R5, c[0x0][0x800] ;  /* 0x00020000ff057b82 */ /* 0x002e640000000800 */
[----:B-1----:R2:W-:Y:S02]  /*7a40*/  SYNCS.ARRIVE.TRANS64.RED.A0TR RZ, [UR13+0x40], R5 ;  /* 0x00004005ffff79a7 */ /* 0x0025e4000830040d */
.L_x_152:
[----:B------:R-:W-:Y:S05]  /*7a50*/  BSYNC B0 ;  /* 0x0000000000007941 */ /* 0x000fea0003800000 */
.L_x_151:
[----:B------:R-:W-:Y:S05]  /*7a60*/  @!P2 BRA `(.L_x_154) ;  /* 0x000000000004a947 */ /* 0x000fea0003800000 */
[----:B------:R-:W-:Y:S01]  /*7a70*/  BPT.TRAP 0x1 ;  /* 0x000000040000795c */ /* 0x000fe20000300000 */
.L_x_154:
[----:B------:R-:W-:-:S04]  /*7a80*/  UIADD3 UR33, UR13, 0x40, URZ ;  /* 0x000000400d217890 */ /* 0x000fc8000fffe03f */
[----:B------:R-:W-:-:S09]  /*7a90*/  UPRMT UR16, UR37, 0x654, UR33 ;  /* 0x0000065425107896 */ /* 0x000fd20008000021 */
[----:B------:R-:W-:Y:S01]  /*7aa0*/  SYNCS.ARRIVE.TRANS64.RED.A1T0 RZ, [UR16], RZ ;  /* 0x000000ffffff79a7 */ /* 0x000fe20008100410 */
[----:B------:R-:W-:Y:S05]  /*7ab0*/  @!P2 BRA `(.L_x_155) ;  /* 0x000000000004a947 */ /* 0x000fea0003800000 */
[----:B------:R-:W-:Y:S01]  /*7ac0*/  BPT.TRAP 0x1 ;  /* 0x000000040000795c */ /* 0x000fe20000300000 */
.L_x_155:
[----:B------:R-:W3:Y:S02]  /*7ad0*/  SYNCS.PHASECHK.TRANS64.TRYWAIT P1, [UR13+0x68], R4 ;  /* 0x00006804ff0075a7 */ /* 0x000ee4000802014d */
[----:B---3--:R-:W-:Y:S05]  /*7ae0*/  @!P1 BRA `(.L_x_156) ;  /* 0x0000002400849947 */ /* 0x008fea0003800000 */
.L_x_237:
[----:B------:R-:W-:Y:S04]  /*7af0*/  BSSY B0, `(.L_x_157) ;  /* 0x0000010000007945 */ /* 0x000fe80003800000 */
[----:B------:R-:W-:Y:S05]  /*7b00*/  @!P0 BRA `(.L_x_158) ;  /* 0x0000000000388947 */ /* 0x000fea0003800000 */
[----:B------:R-:W-:Y:S01]  /*7b10*/  UIADD3 UR18, UP0, UR22, 0x3f0, URZ ;  /* 0x000003f016127890 */ /* 0x000fe2000ff1e03f */
[----:B------:R-:W-:Y:S01]  /*7b20*/  R2UR UR12, R6 ;  /* 0x00000000060c72ca */ /* 0x000fe200000e0000 */
[----:B------:R-:W-:Y:S02]  /*7b30*/  UIADD3 UR10, UR42, 0x20, URZ ;  /* 0x000000202a0a7890 */ /* 0x000fe4000fffe03f */
[----:B------:R-:W-:Y:S02]  /*7b40*/  UIADD3 UR8, UR13, 0x2200, URZ ;  /* 0x000022000d087890 */ /* 0x000fe4000fffe03f */
[----:B------:R-:W-:Y:S02]  /*7b50*/  UIADD3 UR9, UR13, 0x48, URZ ;  /* 0x000000480d097890 */ /* 0x000fe4000fffe03f */
[----:B------:R-:W-:Y:S01]  /*7b60*/  UIADD3.X UR19, URZ, UR23, URZ, UP0, !UPT ;  /* 0x000000173f137290 */ /* 0x000fe200087fe43f */
[----:B------:R-:W-:Y:S01]  /*7b70*/  UMOV UR20, 0x0 ;  /* 0x0000000000147882 */ /* 0x000fe20000000000 */
[----:B------:R-:W-:Y:S01]  /*7b80*/  UMOV UR21, 0x10000000 ;  /* 0x1000000000157882 */ /* 0x000fe20000000000 */
[----:B------:R-:W-:-:S06]  /*7b90*/  UMOV UR11, UR43 ;  /* 0x0000002b000b7c82 */ /* 0x000fcc0008000000 */
[----:B------:R3:W-:Y:S02]  /*7ba0*/  UTMALDG.3D [UR8], [UR18], desc[UR20] ;  /* 0x00001408120075b4 */ /* 0x0007e40008011000 */
[----:B---3--:R-:W-:Y:S05]  /*7bb0*/  @!P2 BRA `(.L_x_159) ;  /* 0x000000000004a947 */ /* 0x008fea0003800000 */
[----:B------:R-:W-:Y:S01]  /*7bc0*/  BPT.TRAP 0x1 ;  /* 0x000000040000795c */ /* 0x000fe20000300000 */
.L_x_159:
[----:B-12---:R-:W1:Y:S02]  /*7bd0*/  LDC R5, c[0x0][0x800] ;  /* 0x00020000ff057b82 */ /* 0x006e640000000800 */
[----:B-1----:R3:W-:Y:S02]  /*7be0*/  SYNCS.ARRIVE.TRANS64.RED.A0TR RZ, [UR13+0x48], R5 ;  /* 0x00004805ffff79a7 */ /* 0x0027e4000830040d */
.L_x_158:
[----:B------:R-:W-:Y:S05]  /*7bf0*/  BSYNC B0 ;  /* 0x0000000000007941 */ /* 0x000fea0003800000 */
.L_x_157:
[----:B------:R-:W-:Y:S05]  /*7c00*/  @!P2 BRA `(.L_x_160) ;  /* 0x000000000004a947 */ /* 0x000fea0003800000 */
[----:B------:R-:W-:Y:S01]  /*7c10*/  BPT.TRAP 0x1 ;  /* 0x000000040000795c */ /* 0x000fe20000300000 */
.L_x_160:
[----:B------:R-:W-:-:S04]  /*7c20*/  UIADD3 UR25, UR13, 0x48, URZ ;  /* 0x000000480d197890 */ /* 0x000fc8000fffe03f */
[----:B------:R-:W-:-:S09]  /*7c30*/  UPRMT UR18, UR37, 0x654, UR25 ;  /* 0x0000065425127896 */ /* 0x000fd20008000019 */
[----:B------:R-:W-:Y:S01]  /*7c40*/  SYNCS.ARRIVE.TRANS64.RED.A1T0 RZ, [UR18], RZ ;  /* 0x000000ffffff79a7 */ /* 0x000fe20008100412 */
[----:B------:R-:W-:Y:S05]  /*7c50*/  @!P2 BRA `(.L_x_161) ;  /* 0x000000000004a947 */ /* 0x000fea0003800000 */
[----:B------:R-:W-:Y:S01]  /*7c60*/  BPT.TRAP 0x1 ;  /* 0x000000040000795c */ /* 0x000fe20000300000 */
.L_x_161:
[----:B------:R-:W4:Y:S02]  /*7c70*/  SYNCS.PHASECHK.TRANS64.TRYWAIT P1, [UR13+0x70], R4 ;  /* 0x00007004ff0075a7 */ /* 0x000f24000802014d */
[----:B----4-:R-:W-:Y:S05]  /*7c80*/  @!P1 BRA `(.L_x_162) ;  /* 0x0000002400349947 */ /* 0x010fea0003800000 */
.L_x_238:
        /* <DEDUP_REMOVED lines=12> */
[----:B----4-:R-:W-:Y:S05]  /*7d50*/  @!P2 BRA `(.L_x_165) ;  /* 0x000000000004a947 */ /* 0x010fea0003800000 */
[----:B------:R-:W-:Y:S01]  /*7d60*/  BPT.TRAP 0x1 ;  /* 0x000000040000795c */ /* 0x000fe20000300000 */
.L_x_165:
[----:B-123--:R-:W1:Y:S02]  /*7d70*/  LDC R5, c[0x0][0x800] ;  /* 0x00020000ff057b82 */ /* 0x00ee640000000800 */
[----:B-1----:R4:W-:Y:S02]  /*7d80*/  SYNCS.ARRIVE.TRANS64.RED.A0TR RZ, [UR13+0x50], R5 ;  /* 0x00005005ffff79a7 */ /* 0x0029e4000830040d */
.L_x_164:
[----:B------:R-:W-:Y:S05]  /*7d90*/  BSYNC B0 ;  /* 0x0000000000007941 */ /* 0x000fea0003800000 */
.L_x_163:
[----:B------:R-:W-:Y:S05]  /*7da0*/  @!P2 BRA `(.L_x_166) ;  /* 0x000000000004a947 */ /* 0x000fea0003800000 */
[----:B------:R-:W-:Y:S01]  /*7db0*/  BPT.TRAP 0x1 ;  /* 0x000000040000795c */ /* 0x000fe20000300000 */
.L_x_166:
[----:B------:R-:W-:-:S04]  /*7dc0*/  UIADD3 UR17, UR13, 0x50, URZ ;  /* 0x000000500d117890 */ /* 0x000fc8000fffe03f */
[----:B------:R-:W-:-:S09]  /*7dd0*/  UPRMT UR21, UR37, 0x654, UR17 ;  /* 0x0000065425157896 */ /* 0x000fd20008000011 */
[----:B------:R-:W-:Y:S01]  /*7de0*/  SYNCS.ARRIVE.TRANS64.RED.A1T0 RZ, [UR21], RZ ;  /* 0x000000ffffff79a7 */ /* 0x000fe20008100415 */
[----:B------:R-:W-:Y:S05]  /*7df0*/  @!P2 BRA `(.L_x_167) ;  /* 0x000000000004a947 */ /* 0x000fea0003800000 */
[----:B------:R-:W-:Y:S01]  /*7e00*/  BPT.TRAP 0x1 ;  /* 0x000000040000795c */ /* 0x000fe20000300000 */
.L_x_167:
[----:B------:R-:W5:Y:S02]  /*7e10*/  SYNCS.PHASECHK.TRANS64.TRYWAIT P1, [UR13+0x78], R4 ;  /* 0x00007804ff0075a7 */ /* 0x000f64000802014d */
[----:B-----5:R-:W-:Y:S05]  /*7e20*/  @!P1 BRA `(.L_x_168) ;  /* 0x0000002000e49947 */ /* 0x020fea0003800000 */
.L_x_239:
        /* <DEDUP_REMOVED lines=12> */
[----:B-1----:R-:W-:Y:S05]  /*7ef0*/  @!P2 BRA `(.L_x_171) ;  /* 0x000000000004a947 */ /* 0x002fea0003800000 */
[----:B------:R-:W-:Y:S01]  /*7f00*/  BPT.TRAP 0x1 ;  /* 0x000000040000795c */ /* 0x000fe20000300000 */
.L_x_171:
[----:B------:R-:W1:Y:S02]  /*7f10*/  LDC R4, c[0x0][0x800] ;  /* 0x00020000ff047b82 */ /* 0x000e640000000800 */
[----:B-1----:R1:W-:Y:S02]  /*7f20*/  SYNCS.ARRIVE.TRANS64.RED.A0TR RZ, [UR13+0x58], R4 ;  /* 0x00005804ffff79a7 */ /* 0x0023e4000830040d */
.L_x_170:
[----:B------:R-:W-:Y:S05]  /*7f30*/  BSYNC B0 ;  /* 0x0000000000007941 */ /* 0x000fea0003800000 */
.L_x_169:
[----:B------:R-:W-:Y:S05]  /*7f40*/  @!P2 BRA `(.L_x_172) ;  /* 0x000000000004a947 */ /* 0x000fea0003800000 */
[----:B------:R-:W-:Y:S01]  /*7f50*/  BPT.TRAP 0x1 ;  /* 0x000000040000795c */ /* 0x000fe20000300000 */
.L_x_172:
[----:B------:R-:W-:-:S04]  /*7f60*/  UIADD3 UR9, UR13, 0x58, URZ ;  /* 0x000000580d097890 */ /* 0x000fc8000fffe03f */
[----:B------:R-:W-:-:S09]  /*7f70*/  UPRMT UR29, UR37, 0x654, UR9 ;  /* 0x00000654251d7896 */ /* 0x000fd20008000009 */
[----:B------:R-:W-:Y:S01]  /*7f80*/  SYNCS.ARRIVE.TRANS64.RED.A1T0 RZ, [UR29], RZ ;  /* 0x000000ffffff79a7 */ /* 0x000fe2000810041d */
[----:B------:R-:W-:Y:S05]  /*7f90*/  @!P2 BRA `(.L_x_173) ;  /* 0x000000000004a947 */ /* 0x000fea0003800000 */
[----:B------:R-:W-:Y:S01]  /*7fa0*/  BPT.TRAP 0x1 ;  /* 0x000000040000795c */ /* 0x000fe20000300000 */
.L_x_173:
[----:B-1----:R-:W-:-:S04]  /*7fb0*/  SHF.L.U32 R4, RZ, 0x1f, RZ ;  /* 0x0000001fff047819 */ /* 0x002fc800000006ff */
[----:B------:R-:W1:Y:S02]  /*7fc0*/  SYNCS.PHASECHK.TRANS64.TRYWAIT P1, [UR13+0x60], R4 ;  /* 0x00006004ff0075a7 */ /* 0x000e64000802014d */
[----:B-1----:R-:W-:Y:S05]  /*7fd0*/  @!P1 BRA `(.L_x_174) ;  /* 0x0000002000909947 */ /* 0x002fea0003800000 */
.L_x_240:
        /* <DEDUP_REMOVED lines=13> */
.L_x_177:
[----:B--234-:R-:W1:Y:S02]  /*80b0*/  LDC R5, c[0x0][0x800] ;  /* 0x00020000ff057b82 */ /* 0x01ce640000000800 */
[----:B-1----:R1:W-:Y:S02]  /*80c0*/  SYNCS.ARRIVE.TRANS64.RED.A0TR RZ, [UR13+0x40], R5 ;  /* 0x00004005ffff79a7 */ /* 0x0023e4000830040d */
.L_x_176:
[----:B------:R-:W-:Y:S05]  /*80d0*/  BSYNC B0 ;  /* 0x0000000000007941 */ /* 0x000fea0003800000 */
.L_x_175:
[----:B------:R-:W-:Y:S05]  /*80e0*/  @!P2 BRA `(.L_x_178) ;  /* 0x000000000004a947 */ /* 0x000fea0003800000 */
[----:B------:R-:W-:Y:S01]  /*80f0*/  BPT.TRAP 0x1 ;  /* 0x000000040000795c */ /* 0x000fe20000300000 */
.L_x_178:
[----:B------:R-:W-:Y:S01]  /*8100*/  SYNCS.ARRIVE.TRANS64.RED.A1T0 RZ, [UR16], RZ ;  /* 0x000000ffffff79a7 */ /* 0x000fe20008100410 */
[----:B------:R-:W-:Y:S05]  /*8110*/  @!P2 BRA `(.L_x_179) ;  /* 0x000000000004a947 */ /* 0x000fea0003800000 */
[----:B------:R-:W-:Y:S01]  /*8120*/  BPT.TRAP 0x1 ;  /* 0x000000040000795c */ /* 0x000fe20000300000 */
.L_x_179:
[----:B------:R-:W5:Y:S02]  /*8130*/  SYNCS.PHASECHK.TRANS64.TRYWAIT P1, [UR13+0x68], R4 ;  /* 0x00006804ff0075a7 */ /* 0x000f64000802014d */
[----:B-----5:R-:W-:Y:S05]  /*8140*/  @!P1 BRA `(.L_x_180) ;  /* 0x00000020004c9947 */ /* 0x020fea0003800000 */
.L_x_241:
        /* <DEDUP_REMOVED lines=13> */
.L_x_183:
[----:B--234-:R-:W1:Y:S02]  /*8220*/  LDC R5, c[0x0][0x800] ;  /* 0x00020000ff057b82 */ /* 0x01ce640000000800 */
[----:B-1----:R1:W-:Y:S02]  /*8230*/  SYNCS.ARRIVE.TRANS64.RED.A0TR RZ, [UR13+0x48], R5 ;  /* 0x00004805ffff79a7 */ /* 0x0023e4000830040d */
.L_x_182:
[----:B------:R-:W-:Y:S05]  /*8240*/  BSYNC B0 ;  /* 0x0000000000007941 */ /* 0x000fea0003800000 */
.L_x_181:
[----:B------:R-:W-:Y:S05]  /*8250*/  @!P2 BRA `(.L_x_184) ;  /* 0x000000000004a947 */ /* 0x000fea0003800000 */
[----:B------:R-:W-:Y:S01]  /*8260*/  BPT.TRAP 0x1 ;  /* 0x000000040000795c */ /* 0x000fe20000300000 */
.L_x_184:
[----:B------:R-:W-:Y:S01]  /*8270*/  SYNCS.ARRIVE.TRANS64.RED.A1T0 RZ, [UR18], RZ ;  /* 0x000000ffffff79a7 */ /* 0x000fe20008100412 */
[----:B------:R-:W-:Y:S05]  /*8280*/  @!P2 BRA `(.L_x_185) ;  /* 0x000000000004a947 */ /* 0x000fea0003800000 */
[----:B------:R-:W-:Y:S01]  /*8290*/  BPT.TRAP 0x1 ;  /* 0x000000040000795c */ /* 0x000fe20000300000 */
.L_x_185:
[----:B------:R-:W5:Y:S02]  /*82a0*/  SYNCS.PHASECHK.TRANS64.TRYWAIT P1, [UR13+0x70], R4 ;  /* 0x00007004ff0075a7 */ /* 0x000f64000802014d */
[----:B-----5:R-:W-:Y:S05]  /*82b0*/  @!P1 BRA `(.L_x_186) ;  /* 0x0000002000089947 */ /* 0x020fea0003800000 */
.L_x_242:
        /* <DEDUP_REMOVED lines=13> */
.L_x_189:
[----:B--234-:R-:W1:Y:S02]  /*8390*/  LDC R5, c[0x0][0x800] ;  /* 0x00020000ff057b82 */ /* 0x01ce640000000800 */
[----:B-1----:R1:W-:Y:S02]  /*83a0*/  SYNCS.ARRIVE.TRANS64.RED.A0TR RZ, [UR13+0x50], R5 ;  /* 0x00005005ffff79a7 */ /* 0x0023e4000830040d */
.L_x_188:
[----:B------:R-:W-:Y:S05]  /*83b0*/  BSYNC B0 ;  /* 0x0000000000007941 */ /* 0x000fea0003800000 */
.L_x_187:
[----:B------:R-:W-:Y:S05]  /*83c0*/  @!P2 BRA `(.L_x_190) ;  /* 0x000000000004a947 */ /* 0x000fea0003800000 */
[----:B------:R-:W-:Y:S01]  /*83d0*/  BPT.TRAP 0x1 ;  /* 0x000000040000795c */ /* 0x000fe20000300000 */
.L_x_190:
[----:B------:R-:W-:Y:S01]  /*83e0*/  SYNCS.ARRIVE.TRANS64.RED.A1T0 RZ, [UR21], RZ ;  /* 0x000000ffffff79a7 */ /* 0x000fe20008100415 */
[----:B------:R-:W-:Y:S05]  /*83f0*/  @!P2 BRA `(.L_x_191) ;  /* 0x000000000004a947 */ /* 0x000fea0003800000 */
[----:B------:R-:W-:Y:S01]  /*8400*/  BPT.TRAP 0x1 ;  /* 0x000000040000795c */ /* 0x000fe20000300000 */
.L_x_191:
[----:B------:R-:W5:Y:S02]  /*8410*/  SYNCS.PHASECHK.TRANS64.TRYWAIT P1, [UR13+0x78], R4 ;  /* 0x00007804ff0075a7 */ /* 0x000f64000802014d */
[----:B-----5:R-:W-:Y:S05]  /*8420*/  @!P1 BRA `(.L_x_192) ;  /* 0x0000001c00c49947 */ /* 0x020fea0003800000 */
.L_x_243:
        /* <DEDUP_REMOVED lines=13> */
.L_x_195:
[----:B------:R-:W1:Y:S02]  /*8500*/  LDC R4, c[0x0][0x800] ;  /* 0x00020000ff047b82 */ /* 0x000e640000000800 */
[----:B-1----:R1:W-:Y:S02]  /*8510*/  SYNCS.ARRIVE.TRANS64.RED.A0TR RZ, [UR13+0x58], R4 ;  /* 0x00005804ffff79a7 */ /* 0x0023e4000830040d */
.L_x_194:
[----:B------:R-:W-:Y:S05]  /*8520*/  BSYNC B0 ;  /* 0x0000000000007941 */ /* 0x000fea0003800000 */
.L_x_193:
[----:B------:R-:W-:Y:S05]  /*8530*/  @!P2 BRA `(.L_x_196) ;  /* 0x000000000004a947 */ /* 0x000fea0003800000 */
[----:B------:R-:W-:Y:S01]  /*8540*/  BPT.TRAP 0x1 ;  /* 0x000000040000795c */ /* 0x000fe20000300000 */
.L_x_196:
[----:B------:R-:W-:Y:S01]  /*8550*/  IADD3 R16, P0, R16, UR46, RZ ;  /* 0x0000002e10107c10 */ /* 0x000fe2000ff1e0ff */
[----:B------:R-:W-:Y:S01]  /*8560*/  SYNCS.ARRIVE.TRANS64.RED.A1T0 RZ, [UR29], RZ ;  /* 0x000000ffffff79a7 */ /* 0x000fe2000810041d */
[----:B-1----:R-:W-:Y:S01]  /*8570*/  PRMT R4, RZ, 0x7610, R4 ;  /* 0x00007610ff047816 */ /* 0x002fe20000000004 */
[----:B------:R-:W-:Y:S01]  /*8580*/  IMAD.MOV.U32 R13, RZ, RZ, -0x1 ;  /* 0xffffffffff0d7424 */ /* 0x000fe200078e00ff */
[----:B------:R-:W-:Y:S01]  /*8590*/  IADD3.X R17, R17, UR38, RZ, P0, !PT ;  /* 0x0000002611117c10 */ /* 0x000fe200087fe4ff */
[----:B------:R-:W-:Y:S01]  /*85a0*/  IMAD.MOV.U32 R6, RZ, RZ, -0x1 ;  /* 0xffffffffff067424 */ /* 0x000fe200078e00ff */
[----:B------:R-:W-:Y:S02]  /*85b0*/  ISETP.GE.U32.AND P0, PT, R16, UR6, PT ;  /* 0x0000000610007c0c */ /* 0x000fe4000bf06070 */
[----:B------:R-:W-:Y:S02]  /*85c0*/  MOV R7, 0xffffffff ;  /* 0xffffffff00077802 */ /* 0x000fe40000000f00 */
[----:B------:R-:W-:-:S13]  /*85d0*/  ISETP.GE.U32.AND.EX P0, PT, R17, UR7, PT, P0 ;  /* 0x0000000711007c0c */ /* 0x000fda000bf06100 */
[----:B------:R-:W-:Y:S05]  /*85e0*/  @P0 BRA `(.L_x_197) ;  /* 0x0000000400580947 */ /* 0x000fea0003800000 */
[----:B------:R-:W1:Y:S01]  /*85f0*/  S2R R15, SR_CTAID.X ;  /* 0x00000000000f7919 */ /* 0x000e620000002500 */
[----:B------:R-:W5:Y:S01]  /*8600*/  LDC.64 R12, c[0x0][0x8d0] ;  /* 0x00023400ff0c7b82 */ /* 0x000f620000000a00 */
[----:B------:R-:W-:Y:S01]  /*8610*/  ULDC UR8, c[0x0][0x150] ;  /* 0x0000540000087ab9 */ /* 0x000fe20000000800 */
[----:B------:R-:W-:Y:S01]  /*8620*/  MOV R7, R16 ;  /* 0x0000001000077202 */ /* 0x000fe20000000f00 */
[----:B------:R-:W2:Y:S01]  /*8630*/  S2R R18, SR_CTAID.Y ;  /* 0x0000000000127919 */ /* 0x000ea20000002600 */
[----:B------:R-:W-:-:S04]  /*8640*/  IMAD.MOV.U32 R21, RZ, RZ, R17 ;  /* 0x000000ffff157224 */ /* 0x000fc800078e0011 */
[----:B------:R-:W2:Y:S08]  /*8650*/  LDC R22, c[0x0][0x144] ;  /* 0x00005100ff167b82 */ /* 0x000eb00000000800 */
[----:B------:R-:W3:Y:S01]  /*8660*/  LDC R20, c[0x0][0x8d8] ;  /* 0x00023600ff147b82 */ /* 0x000ee20000000800 */
[----:B-----5:R-:W-:-:S04]  /*8670*/  ISETP.NE.U32.AND P0, PT, R12, RZ, PT ;  /* 0x000000ff0c00720c */ /* 0x020fc80003f05070 */
[----:B------:R-:W-:Y:S02]  /*8680*/  ISETP.NE.AND.EX P0, PT, R13, RZ, PT, P0 ;  /* 0x000000ff0d00720c */ /* 0x000fe40003f05300 */
[----:B-1----:R-:W-:Y:S02]  /*8690*/  I2FP.F32.U32 R4, R15 ;  /* 0x0000000f00047245 */ /* 0x002fe40000201000 */
[----:B--2---:R-:W-:-:S03]  /*86a0*/  I2FP.F32.U32 R23, R18 ;  /* 0x0000001200177245 */ /* 0x004fc60000201000 */
[----:B------:R-:W-:-:S04]  /*86b0*/  FMUL R4, R4, UR8 ;  /* 0x0000000804047c20 */ /* 0x000fc80008400000 */
[----:B------:R1:W2:Y:S02]  /*86c0*/  F2I.U32.TRUNC.NTZ R14, R4 ;  /* 0x00000004000e7305 */ /* 0x0002a4000020f000 */
[----:B---3--:R-:W-:Y:S05]  /*86d0*/  @!P0 BRA `(.L_x_198) ;  /* 0x0000000000308947 */ /* 0x008fea0003800000 */
[----:B----4-:R-:W3:Y:S02]  /*86e0*/  LDC R5, c[0x0][0x8dc] ;  /* 0x00023700ff057b82 */ /* 0x010ee40000000800 */
[----:B---3--:R-:W-:-:S04]  /*86f0*/  IADD3 R5, P0, R16, R5, RZ ;  /* 0x0000000510057210 */ /* 0x008fc80007f1e0ff */
[----:B------:R-:W-:-:S05]  /*8700*/  IADD3.X R21, RZ, R17, RZ, P0, !PT ;  /* 0x00000011ff157210 */ /* 0x000fca00007fe4ff */
[----:B------:R-:W-:-:S04]  /*8710*/  IMAD.WIDE.U32 R6, R21, R12, RZ ;  /* 0x0000000c15067225 */ /* 0x000fc800078e00ff */
[----:B------:R-:W-:-:S04]  /*8720*/  IMAD.WIDE.U32 R6, P0, R5, R13, R6 ;  /* 0x0000000d05067225 */ /* 0x000fc80007800006 */
[----:B-1----:R-:W-:Y:S01]  /*8730*/  IMAD.WIDE.U32 R4, R5, R12, RZ ;  /* 0x0000000c05047225 */ /* 0x002fe200078e00ff */
[----:B------:R-:W-:-:S04]  /*8740*/  MOV R4, R7 ;  /* 0x0000000700047202 */ /* 0x000fc80000000f00 */
[----:B------:R-:W-:Y:S01]  /*8750*/  IADD3 RZ, P1, R5, R6, RZ ;  /* 0x0000000605ff7210 */ /* 0x000fe20007f3e0ff */
[----:B------:R-:W-:-:S04]  /*8760*/  IMAD.X R5, RZ, RZ, RZ, P0 ;  /* 0x000000ffff057224 */ /* 0x000fc800000e06ff */
[----:B------:R-:W-:-:S04]  /*8770*/  IMAD.WIDE.U32.X R4, R21, R13, R4, P1 ;  /* 0x0000000d15047225 */ /* 0x000fc800008e0404 */
[----:B------:R-:W-:Y:S01]  /*8780*/  IMAD.MOV.U32 R7, RZ, RZ, R4 ;  /* 0x000000ffff077224 */ /* 0x000fe200078e0004 */
[----:B------:R-:W-:-:S07]  /*8790*/  MOV R21, R5 ;  /* 0x0000000500157202 */ /* 0x000fce0000000f00 */
.L_x_198:
[----:B------:R-:W-:Y:S01]  /*87a0*/  ULDC UR8, c[0x0][0x154] ;  /* 0x0000550000087ab9 */ /* 0x000fe20000000800 */
[----:B------:R-:W3:Y:S01]  /*87b0*/  LDC R13, c[0x0][0x148] ;  /* 0x00005200ff0d7b82 */ /* 0x000ee20000000800 */
[----:B------:R-:W-:Y:S01]  /*87c0*/  FMUL R23, R23, UR8 ;  /* 0x0000000817177c20 */ /* 0x000fe20008400000 */
[----:B------:R-:W-:Y:S01]  /*87d0*/  ISETP.NE.AND P2, PT, R2, 0x1, PT ;  /* 0x000000010200780c */ /* 0x000fe20003f45270 */
[----:B--2---:R-:W-:Y:S01]  /*87e0*/  IMAD.MOV R6, RZ, RZ, -R14 ;  /* 0x000000ffff067224 */ /* 0x004fe200078e0a0e */
[-CC-:B------:R-:W-:Y:S02]  /*87f0*/  SHF.R.U64 R14, R7, R20.reuse, R21.reuse ;  /* 0x00000014070e7219 */ /* 0x180fe40000001215 */
[----:B------:R-:W-:Y:S01]  /*8800*/  SHF.R.U32.HI R20, RZ, R20, R21 ;  /* 0x00000014ff147219 */ /* 0x000fe20000011615 */
[----:B------:R-:W2:Y:S01]  /*8810*/  F2I.U32.TRUNC.NTZ R23, R23 ;  /* 0x0000001700177305 */ /* 0x000ea2000020f000 */
[----:B-1--4-:R-:W1:Y:S01]  /*8820*/  LDC.64 R4, c[0x0][0x8c8] ;  /* 0x00023200ff047b82 */ /* 0x012e620000000a00 */
[----:B------:R-:W-:Y:S01]  /*8830*/  IADD3 R21, P0, RZ, -R14, RZ ;  /* 0x8000000eff157210 */ /* 0x000fe20007f1e0ff */
[----:B------:R-:W-:-:S03]  /*8840*/  IMAD R15, R22, R6, R15 ;  /* 0x00000006160f7224 */ /* 0x000fc600078e020f */
[----:B------:R-:W-:-:S03]  /*8850*/  IADD3.X R7, RZ, ~R20, RZ, P0, !PT ;  /* 0x80000014ff077210 */ /* 0x000fc600007fe4ff */
[----:B------:R-:W4:Y:S01]  /*8860*/  LDC R24, c[0x0][0x8c0] ;  /* 0x00023000ff187b82 */ /* 0x000f220000000800 */
[----:B--2---:R-:W-:-:S07]  /*8870*/  IMAD.MOV R12, RZ, RZ, -R23 ;  /* 0x000000ffff0c7224 */ /* 0x004fce00078e0a17 */
[----:B------:R-:W2:Y:S01]  /*8880*/  LDC R27, c[0x0][0x900] ;  /* 0x00024000ff1b7b82 */ /* 0x000ea20000000800 */
[----:B---3--:R-:W-:-:S07]  /*8890*/  @P2 IMAD R15, R13, R12, R18 ;  /* 0x0000000c0d0f2224 */ /* 0x008fce00078e0212 */
[----:B------:R-:W3:Y:S01]  /*88a0*/  LDC.64 R12, c[0x0][0x8e8] ;  /* 0x00023a00ff0c7b82 */ /* 0x000ee20000000a00 */
[----:B-1----:R-:W-:-:S04]  /*88b0*/  IMAD R6, R7, R4, RZ ;  /* 0x0000000407067224 */ /* 0x002fc800078e02ff */
[C---:B------:R-:W-:Y:S02]  /*88c0*/  IMAD R7, R21.reuse, R5, R6 ;  /* 0x0000000515077224 */ /* 0x040fe400078e0206 */
[----:B------:R-:W-:Y:S01]  /*88d0*/  IMAD.WIDE.U32 R4, R21, R4, R16 ;  /* 0x0000000415047225 */ /* 0x000fe200078e0010 */
[----:B------:R-:W1:Y:S04]  /*88e0*/  LDC R6, c[0x0][0x8b0] ;  /* 0x00022c00ff067b82 */ /* 0x000e680000000800 */
[----:B------:R-:W-:-:S04]  /*88f0*/  IADD3 R5, R5, R7, RZ ;  /* 0x0000000705057210 */ /* 0x000fc80007ffe0ff */
[----:B------:R-:W2:Y:S01]  /*8900*/  LDC R25, c[0x0][0x8f0] ;  /* 0x00023c00ff197b82 */ /* 0x000ea20000000800 */
[-CC-:B----4-:R-:W-:Y:S02]  /*8910*/  SHF.R.U64 R22, R4, R24.reuse, R5.reuse ;  /* 0x0000001804167219 */ /* 0x190fe40000001205 */
[----:B------:R-:W-:-:S05]  /*8920*/  SHF.R.U32.HI R5, RZ, R24, R5 ;  /* 0x00000018ff057219 */ /* 0x000fca0000011605 */
[----:B------:R-:W4:Y:S01]  /*8930*/  LDC R21, c[0x0][0x8e0] ;  /* 0x00023800ff157b82 */ /* 0x000f220000000800 */
[----:B---3--:R-:W-:-:S04]  /*8940*/  ISETP.NE.U32.AND P0, PT, R12, RZ, PT ;  /* 0x000000ff0c00720c */ /* 0x008fc80003f05070 */
[----:B------:R-:W-:-:S03]  /*8950*/  ISETP.NE.AND.EX P0, PT, R13, RZ, PT, P0 ;  /* 0x000000ff0d00720c */ /* 0x000fc60003f05300 */
[----:B------:R-:W3:Y:S01]  /*8960*/  LDC R20, c[0x0][0x8b8] ;  /* 0x00022e00ff147b82 */ /* 0x000ee20000000800 */
[-CC-:B-1----:R-:W-:Y:S02]  /*8970*/  SHF.R.U64 R23, R22, R6.reuse, R5.reuse ;  /* 0x0000000616177219 */ /* 0x182fe40000001205 */
[----:B------:R-:W-:-:S04]  /*8980*/  SHF.R.U32.HI R4, RZ, R6, R5 ;  /* 0x00000006ff047219 */ /* 0x000fc80000011605 */
[-CC-:B--2---:R-:W-:Y:S01]  /*8990*/  SHF.R.U64 R24, R23, R27.reuse, R4.reuse ;  /* 0x0000001b17187219 */ /* 0x184fe20000001204 */
[----:B------:R-:W1:Y:S01]  /*89a0*/  LDC R18, c[0x0][0x8a8] ;  /* 0x00022a00ff127b82 */ /* 0x000e620000000800 */
[----:B------:R-:W-:-:S03]  /*89b0*/  SHF.R.U32.HI R27, RZ, R27, R4 ;  /* 0x0000001bff1b7219 */ /* 0x000fc60000011604 */
[----:B------:R-:W-:Y:S01]  /*89c0*/  IMAD.MOV.U32 R4, RZ, RZ, R24 ;  /* 0x000000ffff047224 */ /* 0x000fe200078e0018 */
[----:B------:R-:W-:Y:S01]  /*89d0*/  MOV R5, R27 ;  /* 0x0000001b00057202 */ /* 0x000fe20000000f00 */
[----:B------:R-:W-:Y:S06]  /*89e0*/  @!P0 BRA `(.L_x_199) ;  /* 0x0000000000288947 */ /* 0x000fec0003800000 */
[----:B------:R-:W2:Y:S02]  /*89f0*/  LDC R5, c[0x0][0x8f4] ;  /* 0x00023d00ff057b82 */ /* 0x000ea40000000800 */
[----:B--2---:R-:W-:-:S05]  /*8a00*/  IADD3 R5, P0, R24, R5, RZ ;  /* 0x0000000518057210 */ /* 0x004fca0007f1e0ff */
[----:B------:R-:W-:-:S04]  /*8a10*/  IMAD.X R27, RZ, RZ, R27, P0 ;  /* 0x000000ffff1b7224 */ /* 0x000fc800000e061b */
[----:B------:R-:W-:-:S04]  /*8a20*/  IMAD.WIDE.U32 R6, R27, R12, RZ ;  /* 0x0000000c1b067225 */ /* 0x000fc800078e00ff */
[----:B------:R-:W-:-:S04]  /*8a30*/  IMAD.WIDE.U32 R6, P0, R5, R13, R6 ;  /* 0x0000000d05067225 */ /* 0x000fc80007800006 */
[----:B------:R-:W-:-:S04]  /*8a40*/  IMAD.WIDE.U32 R4, R5, R12, RZ ;  /* 0x0000000c05047225 */ /* 0x000fc800078e00ff */
[----:B------:R-:W-:Y:S01]  /*8a50*/  IMAD.MOV.U32 R4, RZ, RZ, R7 ;  /* 0x000000ffff047224 */ /* 0x000fe200078e0007 */
[----:B------:R-:W-:Y:S02]  /*8a60*/  IADD3 RZ, P1, R5, R6, RZ ;  /* 0x0000000605ff7210 */ /* 0x000fe40007f3e0ff */
[----:B------:R-:W-:-:S03]  /*8a70*/  IADD3.X R5, RZ, RZ, RZ, P0, !PT ;  /* 0x000000ffff057210 */ /* 0x000fc600007fe4ff */
[----:B------:R-:W-:-:S08]  /*8a80*/  IMAD.WIDE.U32.X R4, R27, R13, R4, P1 ;  /* 0x0000000d1b047225 */ /* 0x000fd000008e0404 */
.L_x_199:
[----:B------:R-:W-:Y:S02]  /*8a90*/  SHF.R.U64 R25, R4, R25, R5 ;  /* 0x0000001904197219 */ /* 0x000fe40000001205 */
[----:B------:R-:W-:Y:S02]  /*8aa0*/  LOP3.LUT R23, R23, R8, RZ, 0xc0, !PT ;  /* 0x0000000817177212 */ /* 0x000fe400078ec0ff */
[----:B------:R-:W-:Y:S02]  /*8ab0*/  IADD3 R4, -R25, RZ, RZ ;  /* 0x000000ff19047210 */ /* 0x000fe40007ffe1ff */
[----:B------:R-:W-:Y:S01]  /*8ac0*/  LOP3.LUT R22, R22, R3, RZ, 0xc0, !PT ;  /* 0x0000000316167212 */ /* 0x000fe200078ec0ff */
[----:B------:R-:W-:Y:S01]  /*8ad0*/  IMAD R23, R0, R25, R23 ;  /* 0x0000001900177224 */ /* 0x000fe200078e0217 */
[----:B------:R-:W-:Y:S01]  /*8ae0*/  MOV R6, R14 ;  /* 0x0000000e00067202 */ /* 0x000fe20000000f00 */
[----:B----4-:R-:W-:Y:S02]  /*8af0*/  IMAD R21, R4, R21, R24 ;  /* 0x0000001504157224 */ /* 0x010fe400078e0218 */
[----:B---3--:R-:W-:-:S02]  /*8b00*/  IMAD R15, R23, R20, R15 ;  /* 0x00000014170f7224 */ /* 0x008fc400078e020f */
[----:B-1----:R-:W-:Y:S02]  /*8b10*/  IMAD R18, R21, R18, R22 ;  /* 0x0000001215127224 */ /* 0x002fe400078e0216 */
[----:B------:R-:W-:-:S03]  /*8b20*/  IMAD.MOV.U32 R4, RZ, RZ, 0x1 ;  /* 0x00000001ff047424 */ /* 0x000fc600078e00ff */
[----:B------:R-:W-:Y:S02]  /*8b30*/  SEL R7, R18, R15, !P2 ;  /* 0x0000000f12077207 */ /* 0x000fe40005000000 */
[----:B------:R-:W-:-:S07]  /*8b40*/  SEL R13, R15, R18, !P2 ;  /* 0x000000120f0d7207 */ /* 0x000fce0005000000 */
.L_x_197:
[----:B------:R-:W-:-:S13]  /*8b50*/  LOP3.LUT P0, RZ, R4, 0xff, RZ, 0xc0, !PT ;  /* 0x000000ff04ff7812 */ /* 0x000fda000780c0ff */
[----:B------:R-:W-:Y:S05]  /*8b60*/  @P0 BRA `(.L_x_200) ;  /* 0xffffffe800e40947 */ /* 0x000fea000383ffff */
.L_x_144:
[----:B------:R-:W-:-:S13]  /*8b70*/  ELECT P0, URZ, PT ;  /* 0x00000000003f782f */ /* 0x000fda0003800000 */
[----:B------:R-:W-:Y:S05]  /*8b80*/  @!P0 BRA `(.L_x_10) ;  /* 0x0000001000548947 */ /* 0x000fea0003800000 */
[----:B------:R-:W-:-:S04]  /*8b90*/  LOP3.LUT R19, R19, 0x2, RZ, 0xfc, !PT ;  /* 0x0000000213137812 */ /* 0x000fc800078efcff */
[----:B------:R-:W-:-:S13]  /*8ba0*/  ISETP.NE.AND P1, PT, R19, 0x3, PT ;  /* 0x000000031300780c */ /* 0x000fda0003f25270 */
[----:B------:R-:W-:Y:S05]  /*8bb0*/  @!P1 BRA `(.L_x_201) ;  /* 0x0000000000049947 */ /* 0x000fea0003800000 */
[----:B------:R-:W-:Y:S01]  /*8bc0*/  BPT.TRAP 0x1 ;  /* 0x000000040000795c */ /* 0x000fe20000300000 */
.L_x_201:
[----:B-1----:R-:W-:Y:S01]  /*8bd0*/  IMAD.U32 R3, RZ, RZ, UR37 ;  /* 0x00000025ff037e24 */ /* 0x002fe2000f8e00ff */
[----:B------:R-:W-:Y:S02]  /*8be0*/  MOV R0, 0x400 ;  /* 0x0000040000007802 */ /* 0x000fe40000000f00 */
[----:B------:R-:W-:Y:S02]  /*8bf0*/  MOV R2, 0x1 ;  /* 0x0000000100027802 */ /* 0x000fe40000000f00 */
[----:B------:R-:W-:Y:S02]  /*8c00*/  LEA R0, R3, R0, 0x18 ;  /* 0x0000000003007211 */ /* 0x000fe400078ec0ff */
[----:B------:R-:W-:-:S04]  /*8c10*/  SHF.L.U32 R3, R2, 0x1f, RZ ;  /* 0x0000001f02037819 */ /* 0x000fc800000006ff */
[----:B------:R-:W1:Y:S02]  /*8c20*/  SYNCS.PHASECHK.TRANS64.TRYWAIT P0, [R0+URZ+0x60], R3 ;  /* 0x00006003000075a7 */ /* 0x000e64000800017f */
[----:B-1----:R-:W-:Y:S05]  /*8c30*/  @!P0 BRA `(.L_x_202) ;  /* 0x0000001400d88947 */ /* 0x002fea0003800000 */
.L_x_244:
[----:B------:R-:W-:Y:S05]  /*8c40*/  @!P1 BRA `(.L_x_203) ;  /* 0x0000000000049947 */ /* 0x000fea0003800000 */
[----:B------:R-:W-:Y:S01]  /*8c50*/  BPT.TRAP 0x1 ;  /* 0x000000040000795c */ /* 0x000fe20000300000 */
.L_x_203:
[----:B------:R-:W1:Y:S02]  /*8c60*/  SYNCS.PHASECHK.TRANS64.TRYWAIT P0, [R0+URZ+0x68], R3 ;  /* 0x00006803000075a7 */ /* 0x000e64000800017f */
[----:B-1----:R-:W-:Y:S05]  /*8c70*/  @!P0 BRA `(.L_x_204) ;  /* 0x0000001400dc8947 */ /* 0x002fea0003800000 */
.L_x_245:
[----:B------:R-:W-:Y:S05]  /*8c80*/  @!P1 BRA `(.L_x_205) ;  /* 0x0000000000049947 */ /* 0x000fea0003800000 */
[----:B------:R-:W-:Y:S01]  /*8c90*/  BPT.TRAP 0x1 ;  /* 0x000000040000795c */ /* 0x000fe20000300000 */
.L_x_205:
[----:B------:R-:W1:Y:S02]  /*8ca0*/  SYNCS.PHASECHK.TRANS64.TRYWAIT P0, [R0+URZ+0x70], R3 ;  /* 0x00007003000075a7 */ /* 0x000e64000800017f */
[----:B-1----:R-:W-:Y:S05]  /*8cb0*/  @!P0 BRA `(.L_x_206) ;  /* 0x0000001400e08947 */ /* 0x002fea0003800000 */
.L_x_246:
[----:B------:R-:W-:Y:S05]  /*8cc0*/  @!P1 BRA `(.L_x_207) ;  /* 0x0000000000049947 */ /* 0x000fea0003800000 */
[----:B------:R-:W-:Y:S01]  /*8cd0*/  BPT.TRAP 0x1 ;  /* 0x000000040000795c */ /* 0x000fe20000300000 */
.L_x_207:
[----:B------:R-:W-:-:S05]  /*8ce0*/  IMAD.MOV.U32 R3, RZ, RZ, 0x1 ;  /* 0x00000001ff037424 */ /* 0x000fca00078e00ff */
[----:B------:R-:W-:-:S07]  /*8cf0*/  SHF.L.U32 R3, R3, 0x1f, RZ ;  /* 0x0000001f03037819 */ /* 0x000fce00000006ff */
.L_x_208:
[----:B------:R1:W1:Y:S02]  /*8d00*/  SYNCS.PHASECHK.TRANS64.TRYWAIT P0, [R0+URZ+0x78], R3 ;  /* 0x00007803000075a7 */ /* 0x000264000800017f */
[----:B-1----:R-:W-:Y:S05]  /*8d10*/  @!P0 NANOSLEEP.SYNCS 0x989680 ;  /* 0x009896800000895d */ /* 0x002fea0003900000 */
[----:B------:R-:W1:Y:S02]  /*8d20*/  @!P0 SYNCS.PHASECHK.TRANS64 P0, [R0+URZ+0x78], R3 ;  /* 0x00007803000085a7 */ /* 0x000e64000800007f */
[----:B-1----:R-:W-:Y:S05]  /*8d30*/  @P0 BRA `(.L_x_10) ;  /* 0x0000000c00e80947 */ /* 0x002fea0003800000 */
[----:B------:R-:W-:Y:S05]  /*8d40*/  BRA `(.L_x_208) ;  /* 0xfffffffc00ec7947 */ /* 0x000fea000383ffff */
.L_x_139:
[----:B------:R-:W-:Y:S01]  /*8d50*/  LOP3.LUT P0, RZ, R10, 0xff, RZ, 0xc0, !PT ;  /* 0x000000ff0aff7812 */ /* 0x000fe2000780c0ff */
[----:B------:R-:W-:Y:S01]  /*8d60*/  IMAD.MOV.U32 R0, RZ, RZ, RZ ;  /* 0x000000ffff007224 */ /* 0x000fe200078e00ff */
[----:B------:R-:W-:-:S11]  /*8d70*/  MOV R3, 0x1 ;  /* 0x0000000100037802 */ /* 0x000fd60000000f00 */
[----:B------:R-:W-:Y:S05]  /*8d80*/  @!P0 BRA `(.L_x_209) ;  /* 0x0000000c00208947 */ /* 0x000fea0003800000 */
[----:B------:R-:W1:Y:S01]  /*8d90*/  LDC R0, c[0x0][0x28c] ;  /* 0x0000a300ff007b82 */ /* 0x000e620000000800 */
[C---:B------:R-:W-:Y:S01]  /*8da0*/  LOP3.LUT P2, RZ, R18.reuse, 0x7f, RZ, 0xc0, !PT ;  /* 0x0000007f12ff7812 */ /* 0x040fe2000784c0ff */
[----:B------:R-:W-:Y:S01]  /*8db0*/  ULDC UR5, c[0x0][0x900] ;  /* 0x0002400000057ab9 */ /* 0x000fe20000000800 */
[----:B------:R-:W-:Y:S01]  /*8dc0*/  LOP3.LUT P0, RZ, R18, 0x1f, RZ, 0xc0, !PT ;  /* 0x0000001f12ff7812 */ /* 0x000fe2000780c0ff */
[----:B------:R-:W-:Y:S01]  /*8dd0*/  UMOV UR6, 0xffffffff ;  /* 0xffffffff00067882 */ /* 0x000fe20000000000 */
[----:B------:R-:W-:Y:S01]  /*8de0*/  BSSY B0, `(.L_x_209) ;  /* 0x00000c2000007945 */ /* 0x000fe20003800000 */
[----:B------:R-:W-:Y:S01]  /*8df0*/  USHF.L.U32 UR6, UR6, UR5, URZ ;  /* 0x0000000506067299 */ /* 0x000fe2000800063f */
[----:B------:R-:W-:Y:S01]  /*8e00*/  IMAD.MOV.U32 R10, RZ, RZ, 0x1 ;  /* 0x00000001ff0a7424 */ /* 0x000fe200078e00ff */
[----:B------:R-:W-:Y:S01]  /*8e10*/  LOP3.LUT R18, R22, 0x2, RZ, 0xfc, !PT ;  /* 0x0000000216127812 */ /* 0x000fe200078efcff */
[----:B------:R-:W-:Y:S01]  /*8e20*/  ULDC UR4, c[0x0][0x8a8] ;  /* 0x00022a0000047ab9 */ /* 0x000fe20000000800 */
[----:B------:R-:W-:Y:S01]  /*8e30*/  PLOP3.LUT P0, PT, P0, P2, PT, 0x8a, 0x0 ;  /* 0x000000000000781c */ /* 0x000fe20000705172 */
[----:B------:R-:W-:Y:S01]  /*8e40*/  UMOV UR7, 0x1 ;  /* 0x0000000100077882 */ /* 0x000fe20000000000 */
[----:B------:R-:W-:-:S02]  /*8e50*/  UIADD3 UR15, UR4, -0x1, URZ ;  /* 0xffffffff040f7890 */ /* 0x000fc4000fffe03f */
[----:B------:R-:W-:Y:S02]  /*8e60*/  USHF.L.U32 UR17, UR7, UR5, URZ ;  /* 0x0000000507117299 */ /* 0x000fe4000800063f */
[----:B------:R-:W-:Y:S01]  /*8e70*/  ULOP3.LUT UR16, URZ, UR6, URZ, 0x33, !UPT ;  /* 0x000000063f107292 */ /* 0x000fe2000f8e333f */
[----:B------:R-:W-:Y:S01]  /*8e80*/  ULDC.64 UR20, c[0x0][0x198] ;  /* 0x0000660000147ab9 */ /* 0x000fe20000000a00 */
[----:B-1----:R-:W-:-:S04]  /*8e90*/  IADD3 R0, R0, 0x3f, RZ ;  /* 0x0000003f00007810 */ /* 0x002fc80007ffe0ff */
[----:B------:R-:W-:-:S04]  /*8ea0*/  SHF.R.S32.HI R3, RZ, 0x1f, R0 ;  /* 0x0000001fff037819 */ /* 0x000fc80000011400 */
[----:B------:R-:W-:Y:S01]  /*8eb0*/  LEA.HI R3, R3, R0, RZ, 0x6 ;  /* 0x0000000003037211 */ /* 0x000fe200078f30ff */
[----:B------:R-:W-:-:S03]  /*8ec0*/  IMAD.MOV.U32 R0, RZ, RZ, RZ ;  /* 0x000000ffff007224 */ /* 0x000fc600078e00ff */
[----:B------:R-:W-:Y:S02]  /*8ed0*/  SHF.R.S32.HI R11, RZ, 0x6, R3 ;  /* 0x00000006ff0b7819 */ /* 0x000fe40000011403 */
[----:B------:R-:W-:Y:S02]  /*8ee0*/  MOV R3, 0x1 ;  /* 0x0000000100037802 */ /* 0x000fe40000000f00 */
[----:B------:R-:W-:-:S07]  /*8ef0*/  IADD3 R12, R11, 0x1, RZ ;  /* 0x000000010b0c7810 */ /* 0x000fce0007ffe0ff */
.L_x_221:
[----:B------:R-:W-:-:S03]  /*8f00*/  UMOV UR4, 0xffffffff ;  /* 0xffffffff00047882 */ /* 0x000fc60000000000 */
[----:B------:R-:W-:Y:S05]  /*8f10*/  BRA.DIV UR4, `(.L_x_210) ;  /* 0x00000016045c7947 */ /* 0x000fea000b800000 */
[----:B------:R-:W-:-:S13]  /*8f20*/  ELECT P6, URZ, PT ;  /* 0x00000000003f782f */ /* 0x000fda00038c0000 */
.L_x_249:
[----:B------:R-:W1:Y:S01]  /*8f30*/  LDC R4, c[0x0][0x28c] ;  /* 0x0000a300ff047b82 */ /* 0x000e620000000800 */
[----:B------:R-:W-:Y:S01]  /*8f40*/  BSSY B1, `(.L_x_211) ;  /* 0x0000037000017945 */ /* 0x000fe20003800000 */
[----:B-1----:R-:W-:-:S13]  /*8f50*/  ISETP.LT.OR P6, PT, R4, 0x1, !P6 ;  /* 0x000000010400780c */ /* 0x002fda00077c1670 */
[----:B------:R-:W-:Y:S05]  /*8f60*/  @P6 BRA `(.L_x_212) ;  /* 0x0000000000d06947 */ /* 0x000fea0003800000 */
[----:B------:R-:W-:Y:S01]  /*8f70*/  IMAD.SHL.U32 R14, R7, 0x100, RZ ;  /* 0x00000100070e7824 */ /* 0x000fe200078e00ff */
[----:B------:R-:W-:Y:S01]  /*8f80*/  SHF.L.U32 R13, R13, 0x7, RZ ;  /* 0x000000070d0d7819 */ /* 0x000fe200000006ff */
[----:B------:R-:W-:Y:S01]  /*8f90*/  IMAD.MOV.U32 R19, RZ, RZ, RZ ;  /* 0x000000ffff137224 */ /* 0x000fe200078e00ff */
[----:B------:R-:W-:Y:S01]  /*8fa0*/  MOV R4, R12 ;  /* 0x0000000c00047202 */ /* 0x000fe20000000f00 */
[----:B------:R-:W-:Y:S01]  /*8fb0*/  IMAD.MOV.U32 R5, RZ, RZ, R3 ;  /* 0x000000ffff057224 */ /* 0x000fe200078e0003 */
[----:B------:R-:W-:-:S07]  /*8fc0*/  MOV R7, R0 ;  /* 0x0000000000077202 */ /* 0x000fce0000000f00 */
.L_x_216:
[----:B------:R-:W1:Y:S01]  /*8fd0*/  S2R R9, SR_CgaCtaId ;  /* 0x0000000000097919 */ /* 0x000e620000008800 */
[----:B------:R-:W-:-:S04]  /*8fe0*/  MOV R8, 0x400 ;  /* 0x0000040000087802 */ /* 0x000fc80000000f00 */
[----:B-1----:R-:W-:Y:S02]  /*8ff0*/  LEA R20, R9, R8, 0x18 ;  /* 0x0000000809147211 */ /* 0x002fe400078ec0ff */
[----:B------:R-:W-:Y:S01]  /*9000*/  SHF.L.U32 R8, R5, 0x1f, RZ ;  /* 0x0000001f05087819 */ /* 0x000fe200000006ff */
[----:B------:R-:W1:Y:S02]  /*9010*/  @!P2 LDC R9, c[0x0][0x500] ;  /* 0x00014000ff09ab82 */ /* 0x000e640000000800 */
[----:B------:R-:W-:-:S04]  /*9020*/  IMAD R15, R7, 0x8, R20 ;  /* 0x00000008070f7824 */ /* 0x000fc800078e0214 */
[----:B------:R-:W2:Y:S02]  /*9030*/  SYNCS.PHASECHK.TRANS64.TRYWAIT P1, [R15+URZ+0x20], R8 ;  /* 0x000020080f0075a7 */ /* 0x000ea4000802017f */
[----:B--2---:R-:W-:Y:S05]  /*9040*/  @!P1 BRA `(.L_x_213) ;  /* 0x0000001400309947 */ /* 0x004fea0003800000 */
.L_x_250:
[----:B--2---:R-:W-:Y:S01]  /*9050*/  PRMT R8, R18, 0x9910, RZ ;  /* 0x0000991012087816 */ /* 0x004fe200000000ff */
[----:B-1----:R1:W-:Y:S03]  /*9060*/  @!P2 SYNCS.ARRIVE.TRANS64 RZ, [R15+URZ], R9 ;  /* 0x000000090fffa9a7 */ /* 0x0023e6000800003f */
[----:B------:R-:W-:-:S13]  /*9070*/  ISETP.NE.AND P1, PT, R8, 0x2, PT ;  /* 0x000000020800780c */ /* 0x000fda0003f25270 */
[----:B-1----:R-:W-:Y:S05]  /*9080*/  @P1 BRA `(.L_x_214) ;  /* 0x0000000000041947 */ /* 0x002fea0003800000 */
[----:B------:R-:W-:Y:S01]  /*9090*/  BPT.TRAP 0x1 ;  /* 0x000000040000795c */ /* 0x000fe20000300000 */
.L_x_214:
[----:B------:R-:W-:Y:S05]  /*90a0*/  @P0 BRA `(.L_x_215) ;  /* 0x0000000000040947 */ /* 0x000fea0003800000 */
[----:B------:R-:W-:Y:S01]  /*90b0*/  BPT.TRAP 0x1 ;  /* 0x000000040000795c */ /* 0x000fe20000300000 */
.L_x_215:
[C---:B------:R-:W-:Y:S01]  /*90c0*/  LEA R8, R7.reuse, R20, 0xe ;  /* 0x0000001407087211 */ /* 0x040fe200078e70ff */
[----:B------:R-:W-:Y:S01]  /*90d0*/  IMAD R20, R7, 0x8000, R20 ;  /* 0x0000800007147824 */ /* 0x000fe200078e0214 */
[----:B------:R-:W-:Y:S01]  /*90e0*/  R2UR UR9, R15 ;  /* 0x000000000f0972ca */ /* 0x000fe200000e0000 */
[----:B------:R-:W-:Y:S01]  /*90f0*/  VIADD R4, R4, 0xffffffff ;  /* 0xffffffff04047836 */ /* 0x000fe20000000000 */
[----:B------:R-:W-:Y:S01]  /*9100*/  R2UR UR5, R8 ;  /* 0x00000000080572ca */ /* 0x000fe200000e0000 */
[----:B------:R-:W-:Y:S01]  /*9110*/  UIADD3 UR4, UP0, UR20, 0xf0, URZ ;  /* 0x000000f014047890 */ /* 0x000fe2000ff1e03f */
[----:B------:R-:W-:Y:S01]  /*9120*/  R2UR UR8, R20 ;  /* 0x00000000140872ca */ /* 0x000fe200000e0000 */
[----:B------:R-:W-:Y:S01]  /*9130*/  UIADD3 UR22, UP1, UR20, 0x1f0, URZ ;  /* 0x000001f014167890 */ /* 0x000fe2000ff3e03f */
[----:B------:R-:W-:Y:S01]  /*9140*/  R2UR UR11, R13 ;  /* 0x000000000d0b72ca */ /* 0x000fe200000e0000 */
[----:B------:R-:W-:Y:S01]  /*9150*/  UMOV UR6, 0x0 ;  /* 0x0000000000067882 */ /* 0x000fe20000000000 */
[----:B------:R-:W-:Y:S01]  /*9160*/  R2UR UR10, R19 ;  /* 0x00000000130a72ca */ /* 0x000fe200000e0000 */
[----:B------:R-:W-:Y:S01]  /*9170*/  UIADD3.X UR23, URZ, UR21, URZ, UP1, !UPT ;  /* 0x000000153f177290 */ /* 0x000fe20008ffe43f */
[----:B------:R-:W-:Y:S01]  /*9180*/  R2UR UR12, R6 ;  /* 0x00000000060c72ca */ /* 0x000fe200000e0000 */
[----:B------:R-:W-:Y:S01]  /*9190*/  UMOV UR7, 0x10000000 ;  /* 0x1000000000077882 */ /* 0x000fe20000000000 */
[----:B------:R-:W-:-:S02]  /*91a0*/  R2UR UR18, R14 ;  /* 0x000000000e1272ca */ /* 0x000fc400000e0000 */
[----:B------:R-:W-:Y:S01]  /*91b0*/  ISETP.GT.AND P3, PT, R4, 0x1, PT ;  /* 0x000000010400780c */ /* 0x000fe20003f64270 */
[----:B------:R-:W-:Y:S01]  /*91c0*/  UIADD3 UR13, UR5, 0x8400, URZ ;  /* 0x00008400050d7890 */ /* 0x000fe2000fffe03f */
[----:B------:R-:W-:Y:S01]  /*91d0*/  IADD3 R7, R7, 0x1, RZ ;  /* 0x0000000107077810 */ /* 0x000fe20007ffe0ff */
[----:B------:R-:W-:Y:S01]  /*91e0*/  UIADD3.X UR5, URZ, UR21, URZ, UP0, !UPT ;  /* 0x000000153f057290 */ /* 0x000fe200087fe43f */
[----:B------:R-:W-:Y:S01]  /*91f0*/  IADD3 R19, R19, 0x40, RZ ;  /* 0x0000004013137810 */ /* 0x000fe20007ffe0ff */
[----:B------:R-:W-:Y:S01]  /*9200*/  UIADD3 UR14, UR8, 0x18400, URZ ;  /* 0x00018400080e7890 */ /* 0x000fe2000fffe03f */
[----:B------:R-:W-:Y:S02]  /*9210*/  ISETP.NE.AND P1, PT, R7, 0x4, PT ;  /* 0x000000040700780c */ /* 0x000fe40003f25270 */
[----:B------:R-:W-:Y:S02]  /*9220*/  UMOV UR8, UR13 ;  /* 0x0000000d00087c82 */ /* 0x000fe40008000000 */
[----:B------:R-:W-:-:S02]  /*9230*/  SEL R8, RZ, 0x1, P1 ;  /* 0x00000001ff087807 */ /* 0x000fc40000800000 */
[----:B------:R1:W-:Y:S01]  /*9240*/  UTMALDG.3D [UR8], [UR4], desc[UR6] ;  /* 0x00000608040075b4 */ /* 0x0003e20008011000 */
[----:B------:R-:W-:Y:S02]  /*9250*/  SEL R7, R7, RZ, P1 ;  /* 0x000000ff07077207 */ /* 0x000fe40000800000 */
[----:B------:R-:W-:Y:S01]  /*9260*/  LOP3.LUT R5, R5, R8, RZ, 0x3c, !PT ;  /* 0x0000000805057212 */ /* 0x000fe200078e3cff */
[----:B-1----:R-:W-:Y:S01]  /*9270*/  UMOV UR8, UR14 ;  /* 0x0000000e00087c82 */ /* 0x002fe20008000000 */
[----:B------:R-:W-:Y:S02]  /*9280*/  UMOV UR11, UR18 ;  /* 0x00000012000b7c82 */ /* 0x000fe40008000000 */
[----:B------:R1:W-:Y:S02]  /*9290*/  UTMALDG.3D [UR8], [UR22], desc[UR6] ;  /* 0x00000608160075b4 */ /* 0x0003e40008011000 */
[----:B-1----:R-:W-:Y:S05]  /*92a0*/  @P3 BRA `(.L_x_216) ;  /* 0xfffffffc00483947 */ /* 0x002fea000383ffff */
.L_x_212:
[----:B------:R-:W-:Y:S05]  /*92b0*/  BSYNC B1 ;  /* 0x0000000000017941 */ /* 0x000fea0003800000 */
.L_x_211:
[----:B------:R-:W-:Y:S01]  /*92c0*/  LOP3.LUT P3, RZ, R10, 0xff, RZ, 0xc0, !PT ;  /* 0x000000ff0aff7812 */ /* 0x000fe2000786c0ff */
[----:B------:R-:W-:Y:S01]  /*92d0*/  IMAD.IADD R0, R11, 0x1, R0 ;  /* 0x000000010b007824 */ /* 0x000fe200078e0200 */
[----:B------:R-:W-:Y:S01]  /*92e0*/  IADD3 R16, P4, R16, UR46, RZ ;  /* 0x0000002e10107c10 */ /* 0x000fe2000ff9e0ff */
[----:B------:R-:W-:Y:S01]  /*92f0*/  ULDC.64 UR4, c[0x0][0x8f8] ;  /* 0x00023e0000047ab9 */ /* 0x000fe20000000a00 */
[----:B------:R-:W-:Y:S01]  /*9300*/  BSSY B1, `(.L_x_217) ;  /* 0x000006d000017945 */ /* 0x000fe20003800000 */
[----:B------:R-:W-:Y:S01]  /*9310*/  MOV R13, 0xffffffff ;  /* 0xffffffff000d7802 */ /* 0x000fe20000000f00 */
[----:B------:R-:W-:Y:S01]  /*9320*/  IMAD.MOV.U32 R7, RZ, RZ, -0x1 ;  /* 0xffffffffff077424 */ /* 0x000fe200078e00ff */
[----:B------:R-:W-:Y:S02]  /*9330*/  SHF.R.U32.HI R4, RZ, 0x2, R0 ;  /* 0x00000002ff047819 */ /* 0x000fe40000011600 */
[----:B------:R-:W-:Y:S02]  /*9340*/  ISETP.GT.U32.AND P1, PT, R0, 0x3, PT ;  /* 0x000000030000780c */ /* 0x000fe40003f24070 */
[----:B------:R-:W-:-:S02]  /*9350*/  LOP3.LUT R4, R4, 0x1, RZ, 0xc0, !PT ;  /* 0x0000000104047812 */ /* 0x000fc400078ec0ff */
[----:B------:R-:W1:Y:S01]  /*9360*/  @P3 S2R R6, SR_CgaCtaId ;  /* 0x0000000000063919 */ /* 0x000e620000008800 */
[----:B------:R-:W-:Y:S02]  /*9370*/  @P3 MOV R5, 0x400 ;  /* 0x0000040000053802 */ /* 0x000fe40000000f00 */
[----:B------:R-:W-:Y:S02]  /*9380*/  ISETP.LT.U32.AND P1, PT, R11, 0x4, P1 ;  /* 0x000000040b00780c */ /* 0x000fe40000f21070 */
[----:B------:R-:W-:Y:S02]  /*9390*/  IADD3.X R17, R17, UR38, RZ, P4, !PT ;  /* 0x0000002611117c10 */ /* 0x000fe4000a7fe4ff */
[----:B------:R-:W-:Y:S02]  /*93a0*/  ISETP.GE.U32.AND P4, PT, R16, UR4, PT ;  /* 0x0000000410007c0c */ /* 0x000fe4000bf86070 */
[----:B------:R-:W-:Y:S02]  /*93b0*/  LOP3.LUT R0, R0, 0x3, RZ, 0xc0, !PT ;  /* 0x0000000300007812 */ /* 0x000fe400078ec0ff */
[----:B------:R-:W-:-:S02]  /*93c0*/  PRMT R10, RZ, 0x7610, R10 ;  /* 0x00007610ff0a7816 */ /* 0x000fc4000000000a */
[----:B-1----:R-:W-:Y:S02]  /*93d0*/  @P3 LEA R5, R6, R5, 0x18 ;  /* 0x0000000506053211 */ /* 0x002fe400078ec0ff */
[----:B------:R-:W-:Y:S02]  /*93e0*/  MOV R6, 0xffffffff ;  /* 0xffffffff00067802 */ /* 0x000fe40000000f00 */
[----:B------:R1:W-:Y:S01]  /*93f0*/  @P3 SYNCS.ARRIVE.TRANS64.A1T0 RZ, [R5+URZ+0x88], RZ ;  /* 0x000088ff05ff39a7 */ /* 0x0003e2000810003f */
[----:B------:R-:W-:Y:S02]  /*9400*/  ISETP.NE.U32.AND P3, PT, R4, 0x1, PT ;  /* 0x000000010400780c */ /* 0x000fe40003f65070 */
[----:B------:R-:W-:Y:S02]  /*9410*/  SEL R4, RZ, 0x1, !P1 ;  /* 0x00000001ff047807 */ /* 0x000fe40004800000 */
[----:B------:R-:W-:Y:S02]  /*9420*/  ISETP.GE.U32.AND.EX P1, PT, R17, UR5, PT, P4 ;  /* 0x0000000511007c0c */ /* 0x000fe4000bf26140 */
[----:B------:R-:W-:-:S04]  /*9430*/  ISETP.GT.U32.AND P3, PT, R11, 0x3, !P3 ;  /* 0x000000030b00780c */ /* 0x000fc80005f64070 */
[----:B-1----:R-:W-:-:S04]  /*9440*/  SEL R5, RZ, 0x1, !P3 ;  /* 0x00000001ff057807 */ /* 0x002fc80005800000 */
[--C-:B------:R-:W-:Y:S02]  /*9450*/  LOP3.LUT R3, R5, R3, R4.reuse, 0x96, !PT ;  /* 0x0000000305037212 */ /* 0x100fe400078e9604 */
[----:B------:R-:W-:Y:S01]  /*9460*/  PRMT R4, RZ, 0x7610, R4 ;  /* 0x00007610ff047816 */ /* 0x000fe20000000004 */
[----:B------:R-:W-:Y:S06]  /*9470*/  @P1 BRA `(.L_x_218) ;  /* 0x0000000400541947 */ /* 0x000fec0003800000 */
[----:B------:R-:W-:Y:S01]  /*9480*/  ULDC.64 UR4, c[0x0][0x8d0] ;  /* 0x0002340000047ab9 */ /* 0x000fe20000000a00 */
[----:B------:R-:W1:Y:S01]  /*9490*/  S2R R14, SR_CTAID.X ;  /* 0x00000000000e7919 */ /* 0x000e620000002500 */
[----:B------:R-:W-:Y:S01]  /*94a0*/  ISETP.NE.U32.AND P1, PT, RZ, UR4, PT ;  /* 0x00000004ff007c0c */ /* 0x000fe2000bf25070 */
[----:B------:R-:W-:Y:S01]  /*94b0*/  ULDC UR7, c[0x0][0x8d8] ;  /* 0x0002360000077ab9 */ /* 0x000fe20000000800 */
[----:B------:R-:W-:Y:S01]  /*94c0*/  IMAD.MOV.U32 R4, RZ, RZ, R16 ;  /* 0x000000ffff047224 */ /* 0x000fe200078e0010 */
[----:B------:R-:W2:Y:S01]  /*94d0*/  S2R R13, SR_CTAID.Y ;  /* 0x00000000000d7919 */ /* 0x000ea20000002600 */
[----:B------:R-:W-:Y:S02]  /*94e0*/  ISETP.NE.AND.EX P1, PT, RZ, UR5, PT, P1 ;  /* 0x00000005ff007c0c */ /* 0x000fe4000bf25310 */
[----:B------:R-:W-:-:S11]  /*94f0*/  MOV R5, R17 ;  /* 0x0000001100057202 */ /* 0x000fd60000000f00 */
[----:B------:R-:W-:Y:S05]  /*9500*/  @!P1 BRA `(.L_x_219) ;  /* 0x0000000000289947 */ /* 0x000fea0003800000 */
[----:B------:R-:W-:Y:S02]  /*9510*/  ULDC UR6, c[0x0][0x8dc] ;  /* 0x0002370000067ab9 */ /* 0x000fe40000000800 */
[----:B------:R-:W-:-:S05]  /*9520*/  IADD3 R9, P1, R16, UR6, RZ ;  /* 0x0000000610097c10 */ /* 0x000fca000ff3e0ff */
[----:B------:R-:W-:-:S04]  /*9530*/  IMAD.X R15, RZ, RZ, R17, P1 ;  /* 0x000000ffff0f7224 */ /* 0x000fc800008e0611 */
[----:B------:R-:W-:-:S04]  /*9540*/  IMAD.WIDE.U32 R6, R15, UR4, RZ ;  /* 0x000000040f067c25 */ /* 0x000fc8000f8e00ff */
[----:B------:R-:W-:-:S04]  /*9550*/  IMAD.WIDE.U32 R6, P1, R9, UR5, R6 ;  /* 0x0000000509067c25 */ /* 0x000fc8000f820006 */
[----:B------:R-:W-:Y:S01]  /*9560*/  IMAD.WIDE.U32 R8, R9, UR4, RZ ;  /* 0x0000000409087c25 */ /* 0x000fe2000f8e00ff */
[----:B------:R-:W-:-:S03]  /*9570*/  IADD3.X R5, RZ, RZ, RZ, P1, !PT ;  /* 0x000000ffff057210 */ /* 0x000fc60000ffe4ff */
[----:B------:R-:W-:Y:S01]  /*9580*/  IMAD.MOV.U32 R4, RZ, RZ, R7 ;  /* 0x000000ffff047224 */ /* 0x000fe200078e0007 */
[----:B------:R-:W-:-:S05]  /*9590*/  IADD3 RZ, P1, R9, R6, RZ ;  /* 0x0000000609ff7210 */ /* 0x000fca0007f3e0ff */
[----:B------:R-:W-:-:S08]  /*95a0*/  IMAD.WIDE.U32.X R4, R15, UR5, R4, P1 ;  /* 0x000000050f047c25 */ /* 0x000fd000088e0404 */
.L_x_219:
[--C-:B------:R-:W-:Y:S01]  /*95b0*/  SHF.R.U64 R8, R4, UR7, R5.reuse ;  /* 0x0000000704087c19 */ /* 0x100fe20008001205 */
[----:B------:R-:W-:Y:S01]  /*95c0*/  ULDC.64 UR4, c[0x0][0x8c8] ;  /* 0x0002320000047ab9 */ /* 0x000fe20000000a00 */
[----:B------:R-:W-:Y:S01]  /*95d0*/  SHF.R.U32.HI R4, RZ, UR7, R5 ;  /* 0x00000007ff047c19 */ /* 0x000fe20008011605 */
[----:B------:R-:W3:Y:S01]  /*95e0*/  LDC R25, c[0x0][0x144] ;  /* 0x00005100ff197b82 */ /* 0x000ee20000000800 */
[----:B------:R-:W-:Y:S01]  /*95f0*/  IADD3 R7, P1, RZ, -R8, RZ ;  /* 0x80000008ff077210 */ /* 0x000fe20007f3e0ff */
[----:B------:R-:W-:Y:S01]  /*9600*/  ULDC.64 UR8, c[0x0][0x8e8] ;  /* 0x00023a0000087ab9 */ /* 0x000fe20000000a00 */
[----:B-1----:R-:W-:Y:S01]  /*9610*/  I2FP.F32.U32 R9, R14 ;  /* 0x0000000e00097245 */ /* 0x002fe20000201000 */
[----:B------:R-:W-:Y:S01]  /*9620*/  ULDC UR6, c[0x0][0x8b0] ;  /* 0x00022c0000067ab9 */ /* 0x000fe20000000800 */
[----:B------:R-:W-:Y:S02]  /*9630*/  IADD3.X R4, RZ, ~R4, RZ, P1, !PT ;  /* 0x80000004ff047210 */ /* 0x000fe40000ffe4ff */
[----:B------:R-:W-:Y:S01]  /*9640*/  ISETP.NE.U32.AND P1, PT, RZ, UR8, PT ;  /* 0x00000008ff007c0c */ /* 0x000fe2000bf25070 */
[----:B------:R-:W1:Y:S02]  /*9650*/  LDC R20, c[0x0][0x148] ;  /* 0x00005200ff147b82 */ /* 0x000e640000000800 */
[----:B------:R-:W-:Y:S01]  /*9660*/  IMAD R6, R4, UR4, RZ ;  /* 0x0000000404067c24 */ /* 0x000fe2000f8e02ff */
[----:B------:R-:W-:Y:S01]  /*9670*/  ISETP.NE.AND.EX P1, PT, RZ, UR9, PT, P1 ;  /* 0x00000009ff007c0c */ /* 0x000fe2000bf25310 */
[----:B------:R-:W-:Y:S01]  /*9680*/  IMAD.WIDE.U32 R4, R7, UR4, R16 ;  /* 0x0000000407047c25 */ /* 0x000fe2000f8e0010 */
[----:B------:R-:W-:-:S03]  /*9690*/  ULDC UR4, c[0x0][0x150] ;  /* 0x0000540000047ab9 */ /* 0x000fc60000000800 */
[----:B------:R-:W-:Y:S02]  /*96a0*/  IMAD R7, R7, UR5, R6 ;  /* 0x0000000507077c24 */ /* 0x000fe4000f8e0206 */
[----:B------:R-:W-:Y:S01]  /*96b0*/  FMUL R6, R9, UR4 ;  /* 0x0000000409067c20 */ /* 0x000fe20008400000 */
[----:B------:R-:W-:Y:S01]  /*96c0*/  ULDC UR4, c[0x0][0x8c0] ;  /* 0x0002300000047ab9 */ /* 0x000fe20000000800 */
[----:B------:R-:W-:Y:S01]  /*96d0*/  ULDC UR5, c[0x0][0x154] ;  /* 0x0000550000057ab9 */ /* 0x000fe20000000800 */
[----:B------:R-:W-:-:S03]  /*96e0*/  IMAD.IADD R5, R5, 0x1, R7 ;  /* 0x0000000105057824 */ /* 0x000fc600078e0207 */
[----:B------:R-:W4:Y:S02]  /*96f0*/  F2I.U32.TRUNC.NTZ R6, R6 ;  /* 0x0000000600067305 */ /* 0x000f24000020f000 */
[----:B------:R-:W-:Y:S02]  /*9700*/  SHF.R.U64 R9, R4, UR4, R5 ;  /* 0x0000000404097c19 */ /* 0x000fe40008001205 */
[----:B--2---:R-:W-:-:S05]  /*9710*/  I2FP.F32.U32 R4, R13 ;  /* 0x0000000d00047245 */ /* 0x004fca0000201000 */
[----:B------:R-:W-:Y:S01]  /*9720*/  FMUL R21, R4, UR5 ;  /* 0x0000000504157c20 */ /* 0x000fe20008400000 */
[----:B------:R-:W-:Y:S01]  /*9730*/  SHF.R.U32.HI R4, RZ, UR4, R5 ;  /* 0x00000004ff047c19 */ /* 0x000fe20008011605 */
[----:B------:R-:W-:-:S03]  /*9740*/  ULDC UR4, c[0x0][0x900] ;  /* 0x0002400000047ab9 */ /* 0x000fc60000000800 */
[--C-:B------:R-:W-:Y:S01]  /*9750*/  SHF.R.U64 R19, R9, UR6, R4.reuse ;  /* 0x0000000609137c19 */ /* 0x100fe20008001204 */
[----:B------:R-:W2:Y:S01]  /*9760*/  F2I.U32.TRUNC.NTZ R21, R21 ;  /* 0x0000001500157305 */ /* 0x000ea2000020f000 */
[----:B------:R-:W-:Y:S02]  /*9770*/  SHF.R.U32.HI R4, RZ, UR6, R4 ;  /* 0x00000006ff047c19 */ /* 0x000fe40008011604 */
[----:B----4-:R-:W-:Y:S02]  /*9780*/  IADD3 R6, -R6, RZ, RZ ;  /* 0x000000ff06067210 */ /* 0x010fe40007ffe1ff */
[--C-:B------:R-:W-:Y:S02]  /*9790*/  SHF.R.U64 R15, R19, UR4, R4.reuse ;  /* 0x00000004130f7c19 */ /* 0x100fe40008001204 */
[----:B------:R-:W-:Y:S01]  /*97a0*/  SHF.R.U32.HI R23, RZ, UR4, R4 ;  /* 0x00000004ff177c19 */ /* 0x000fe20008011604 */
[----:B---3--:R-:W-:Y:S02]  /*97b0*/  IMAD R14, R25, R6, R14 ;  /* 0x00000006190e7224 */ /* 0x008fe400078e020e */
[----:B------:R-:W-:Y:S01]  /*97c0*/  IMAD.MOV.U32 R4, RZ, RZ, R15 ;  /* 0x000000ffff047224 */ /* 0x000fe200078e000f */
[----:B------:R-:W-:Y:S01]  /*97d0*/  MOV R5, R23 ;  /* 0x0000001700057202 */ /* 0x000fe20000000f00 */
[----:B------:R-:W-:Y:S06]  /*97e0*/  @!P1 BRA `(.L_x_220) ;  /* 0x0000000000289947 */ /* 0x000fec0003800000 */
[----:B------:R-:W-:Y:S02]  /*97f0*/  ULDC UR4, c[0x0][0x8f4] ;  /* 0x00023d0000047ab9 */ /* 0x000fe40000000800 */
[----:B------:R-:W-:-:S05]  /*9800*/  IADD3 R5, P1, R15, UR4, RZ ;  /* 0x000000040f057c10 */ /* 0x000fca000ff3e0ff */
[----:B------:R-:W-:-:S04]  /*9810*/  IMAD.X R23, RZ, RZ, R23, P1 ;  /* 0x000000ffff177224 */ /* 0x000fc800008e0617 */
[----:B------:R-:W-:-:S04]  /*9820*/  IMAD.WIDE.U32 R6, R23, UR8, RZ ;  /* 0x0000000817067c25 */ /* 0x000fc8000f8e00ff */
[----:B------:R-:W-:-:S04]  /*9830*/  IMAD.WIDE.U32 R6, P1, R5, UR9, R6 ;  /* 0x0000000905067c25 */ /* 0x000fc8000f820006 */
[----:B------:R-:W-:-:S04]  /*9840*/  IMAD.WIDE.U32 R4, R5, UR8, RZ ;  /* 0x0000000805047c25 */ /* 0x000fc8000f8e00ff */
[----:B------:R-:W-:Y:S01]  /*9850*/  IMAD.MOV.U32 R4, RZ, RZ, R7 ;  /* 0x000000ffff047224 */ /* 0x000fe200078e0007 */
[----:B------:R-:W-:Y:S02]  /*9860*/  IADD3 RZ, P3, R5, R6, RZ ;  /* 0x0000000605ff7210 */ /* 0x000fe40007f7e0ff */
[----:B------:R-:W-:-:S03]  /*9870*/  IADD3.X R5, RZ, RZ, RZ, P1, !PT ;  /* 0x000000ffff057210 */ /* 0x000fc60000ffe4ff */
[----:B------:R-:W-:-:S08]  /*9880*/  IMAD.WIDE.U32.X R4, R23, UR9, R4, P3 ;  /* 0x0000000917047c25 */ /* 0x000fd000098e0404 */
.L_x_220:
[----:B------:R-:W-:Y:S01]  /*9890*/  ISETP.NE.AND P1, PT, R2, 0x1, PT ;  /* 0x000000010200780c */ /* 0x000fe20003f25270 */
[----:B------:R-:W-:Y:S01]  /*98a0*/  ULDC UR4, c[0x0][0x8f0] ;  /* 0x00023c0000047ab9 */ /* 0x000fe20000000800 */
[----:B------:R-:W-:Y:S01]  /*98b0*/  LOP3.LUT R19, R19, UR16, RZ, 0xc0, !PT ;  /* 0x0000001013137c12 */ /* 0x000fe2000f8ec0ff */
[----:B------:R-:W-:Y:S01]  /*98c0*/  ULDC UR5, c[0x0][0x8b8] ;  /* 0x00022e0000057ab9 */ /* 0x000fe20000000800 */
[----:B------:R-:W-:Y:S01]  /*98d0*/  SHF.R.U64 R4, R4, UR4, R5 ;  /* 0x0000000404047c19 */ /* 0x000fe20008001205 */
[----:B------:R-:W-:Y:S01]  /*98e0*/  ULDC UR4, c[0x0][0x8e0] ;  /* 0x0002380000047ab9 */ /* 0x000fe20000000800 */
[----:B--2---:R-:W-:Y:S02]  /*98f0*/  IADD3 R21, -R21, RZ, RZ ;  /* 0x000000ff15157210 */ /* 0x004fe40007ffe1ff */
[----:B------:R-:W-:Y:S01]  /*9900*/  MOV R5, 0x1 ;  /* 0x0000000100057802 */ /* 0x000fe20000000f00 */
[----:B------:R-:W-:Y:S02]  /*9910*/  IMAD.MOV R6, RZ, RZ, -R4 ;  /* 0x000000ffff067224 */ /* 0x000fe400078e0a04 */
[----:B------:R-:W-:Y:S01]  /*9920*/  IMAD R19, R4, UR17, R19 ;  /* 0x0000001104137c24 */ /* 0x000fe2000f8e0213 */
[----:B------:R-:W-:Y:S01]  /*9930*/  LOP3.LUT R4, R9, UR15, RZ, 0xc0, !PT ;  /* 0x0000000f09047c12 */ /* 0x000fe2000f8ec0ff */
[----:B-1----:R-:W-:-:S02]  /*9940*/  @P1 IMAD R14, R20, R21, R13 ;  /* 0x00000015140e1224 */ /* 0x002fc400078e020d */
[----:B------:R-:W-:Y:S01]  /*9950*/  IMAD R15, R6, UR4, R15 ;  /* 0x00000004060f7c24 */ /* 0x000fe2000f8e020f */
[----:B------:R-:W-:Y:S01]  /*9960*/  ULDC UR4, c[0x0][0x8a8] ;  /* 0x00022a0000047ab9 */ /* 0x000fe20000000800 */
[----:B------:R-:W-:Y:S02]  /*9970*/  IMAD R14, R19, UR5, R14 ;  /* 0x00000005130e7c24 */ /* 0x000fe4000f8e020e */
[--C-:B------:R-:W-:Y:S01]  /*9980*/  IMAD R15, R15, UR4, R4.reuse ;  /* 0x000000040f0f7c24 */ /* 0x100fe2000f8e0204 */
[----:B------:R-:W-:Y:S01]  /*9990*/  PRMT R4, R5, 0x7610, R4 ;  /* 0x0000761005047816 */ /* 0x000fe20000000004 */
[----:B------:R-:W-:-:S03]  /*99a0*/  IMAD.MOV.U32 R6, RZ, RZ, R8 ;  /* 0x000000ffff067224 */ /* 0x000fc600078e0008 */
[----:B------:R-:W-:Y:S02]  /*99b0*/  SEL R7, R15, R14, !P1 ;  /* 0x0000000e0f077207 */ /* 0x000fe40004800000 */
[----:B------:R-:W-:-:S07]  /*99c0*/  SEL R13, R14, R15, !P1 ;  /* 0x0000000f0e0d7207 */ /* 0x000fce0004800000 */
.L_x_218:
[----:B------:R-:W-:Y:S05]  /*99d0*/  BSYNC B1 ;  /* 0x0000000000017941 */ /* 0x000fea0003800000 */
.L_x_217:
[----:B------:R-:W-:-:S13]  /*99e0*/  LOP3.LUT P1, RZ, R4, 0xff, RZ, 0xc0, !PT ;  /* 0x000000ff04ff7812 */ /* 0x000fda000782c0ff */
[----:B------:R-:W-:Y:S05]  /*99f0*/  @P1 BRA `(.L_x_221) ;  /* 0xfffffff400401947 */ /* 0x000fea000383ffff */
[----:B------:R-:W-:Y:S05]  /*9a00*/  BSYNC B0 ;  /* 0x0000000000007941 */ /* 0x000fea0003800000 */
.L_x_209:
[----:B------:R-:W-:-:S03]  /*9a10*/  UMOV UR4, 0xffffffff ;  /* 0xffffffff00047882 */ /* 0x000fc60000000000 */
[----:B------:R-:W-:Y:S05]  /*9a20*/  BRA.DIV UR4, `(.L_x_222) ;  /* 0x0000000a04cc7947 */ /* 0x000fea000b800000 */
[----:B------:R-:W-:-:S13]  /*9a30*/  ELECT P6, URZ, PT ;  /* 0x00000000003f782f */ /* 0x000fda00038c0000 */
.L_x_253:
[----:B------:R-:W-:Y:S05]  /*9a40*/  @!P6 BRA `(.L_x_10) ;  /* 0x0000000000a4e947 */ /* 0x000fea0003800000 */
[----:B------:R-:W-:-:S04]  /*9a50*/  LOP3.LUT R22, R22, 0x2, RZ, 0xfc, !PT ;  /* 0x0000000216167812 */ /* 0x000fc800078efcff */
[----:B------:R-:W-:-:S13]  /*9a60*/  ISETP.NE.AND P0, PT, R22, 0x3, PT ;  /* 0x000000031600780c */ /* 0x000fda0003f05270 */
[----:B------:R-:W-:Y:S05]  /*9a70*/  @!P0 BRA `(.L_x_223) ;  /* 0x0000000000048947 */ /* 0x000fea0003800000 */
[----:B------:R-:W-:Y:S01]  /*9a80*/  BPT.TRAP 0x1 ;  /* 0x000000040000795c */ /* 0x000fe20000300000 */
.L_x_223:
[----:B------:R-:W1:Y:S01]  /*9a90*/  S2R R5, SR_CgaCtaId ;  /* 0x0000000000057919 */ /* 0x000e620000008800 */
[----:B------:R-:W-:Y:S02]  /*9aa0*/  MOV R2, 0x400 ;  /* 0x0000040000027802 */ /* 0x000fe40000000f00 */
[----:B------:R-:W-:Y:S02]  /*9ab0*/  SHF.L.U32 R4, R3, 0x1f, RZ ;  /* 0x0000001f03047819 */ /* 0x000fe400000006ff */
[----:B-1----:R-:W-:-:S04]  /*9ac0*/  LEA R5, R5, R2, 0x18 ;  /* 0x0000000205057211 */ /* 0x002fc800078ec0ff */
[----:B------:R-:W-:-:S05]  /*9ad0*/  IADD3 R5, R5, 0x20, RZ ;  /* 0x0000002005057810 */ /* 0x000fca0007ffe0ff */
[C---:B------:R-:W-:Y:S01]  /*9ae0*/  IMAD R7, R0.reuse, 0x8, R5 ;  /* 0x0000000800077824 */ /* 0x040fe200078e0205 */
[----:B------:R-:W-:-:S03]  /*9af0*/  IADD3 R0, R0, 0x1, RZ ;  /* 0x0000000100007810 */ /* 0x000fc60007ffe0ff */
[----:B------:R-:W1:Y:S01]  /*9b00*/  SYNCS.PHASECHK.TRANS64.TRYWAIT P0, [R7+URZ], R4 ;  /* 0x00000004070075a7 */ /* 0x000e62000800017f */
[----:B------:R-:W-:-:S04]  /*9b10*/  ISETP.NE.AND P1, PT, R0, 0x4, PT ;  /* 0x000000040000780c */ /* 0x000fc80003f25270 */
[----:B------:R-:W-:Y:S02]  /*9b20*/  SEL R2, RZ, 0x1, P1 ;  /* 0x00000001ff027807 */ /* 0x000fe40000800000 */
[----:B------:R-:W-:Y:S02]  /*9b30*/  SEL R0, R0, RZ, P1 ;  /* 0x000000ff00007207 */ /* 0x000fe40000800000 */
[----:B------:R-:W-:-:S03]  /*9b40*/  LOP3.LUT R9, R3, R2, RZ, 0x3c, !PT ;  /* 0x0000000203097212 */ /* 0x000fc600078e3cff */
[----:B------:R-:W-:Y:S01]  /*9b50*/  IMAD R6, R0, 0x8, R5 ;  /* 0x0000000800067824 */ /* 0x000fe200078e0205 */
[----:B------:R-:W-:Y:S01]  /*9b60*/  SHF.L.U32 R3, R9, 0x1f, RZ ;  /* 0x0000001f09037819 */ /* 0x000fe200000006ff */
[----:B-1----:R-:W-:Y:S06]  /*9b70*/  @!P0 BRA `(.L_x_224) ;  /* 0x0000000800988947 */ /* 0x002fec0003800000 */
.L_x_254:
[----:B------:R-:W2:Y:S01]  /*9b80*/  SYNCS.PHASECHK.TRANS64.TRYWAIT P0, [R6+URZ], R3 ;  /* 0x00000003060075a7 */ /* 0x000ea2000800017f */
[----:B------:R-:W-:-:S04]  /*9b90*/  IADD3 R0, R0, 0x1, RZ ;  /* 0x0000000100007810 */ /* 0x000fc80007ffe0ff */
[----:B------:R-:W-:-:S04]  /*9ba0*/  ISETP.NE.AND P1, PT, R0, 0x4, PT ;  /* 0x000000040000780c */ /* 0x000fc80003f25270 */
[----:B------:R-:W-:Y:S02]  /*9bb0*/  SEL R2, RZ, 0x1, P1 ;  /* 0x00000001ff027807 */ /* 0x000fe40000800000 */
[----:B------:R-:W-:Y:S02]  /*9bc0*/  SEL R0, R0, RZ, P1 ;  /* 0x000000ff00007207 */ /* 0x000fe40000800000 */
[----:B------:R-:W-:-:S03]  /*9bd0*/  LOP3.LUT R9, R9, R2, RZ, 0x3c, !PT ;  /* 0x0000000209097212 */ /* 0x000fc600078e3cff */
[----:B-1----:R-:W-:Y:S01]  /*9be0*/  IMAD R7, R0, 0x8, R5 ;  /* 0x0000000800077824 */ /* 0x002fe200078e0205 */
[----:B------:R-:W-:Y:S01]  /*9bf0*/  SHF.L.U32 R4, R9, 0x1f, RZ ;  /* 0x0000001f09047819 */ /* 0x000fe200000006ff */
[----:B--2---:R-:W-:Y:S06]  /*9c00*/  @!P0 BRA `(.L_x_225) ;  /* 0x0000000800888947 */ /* 0x004fec0003800000 */
.L_x_255:
[----:B------:R-:W2:Y:S01]  /*9c10*/  SYNCS.PHASECHK.TRANS64.TRYWAIT P0, [R7+URZ], R4 ;  /* 0x00000004070075a7 */ /* 0x000ea2000800017f */
[----:B------:R-:W-:-:S04]  /*9c20*/  IADD3 R0, R0, 0x1, RZ ;  /* 0x0000000100007810 */ /* 0x000fc80007ffe0ff */
[----:B------:R-:W-:-:S04]  /*9c30*/  ISETP.NE.AND P1, PT, R0, 0x4, PT ;  /* 0x000000040000780c */ /* 0x000fc80003f25270 */
[----:B------:R-:W-:Y:S02]  /*9c40*/  SEL R2, RZ, 0x1, P1 ;  /* 0x00000001ff027807 */ /* 0x000fe40000800000 */
[----:B------:R-:W-:Y:S02]  /*9c50*/  SEL R0, R0, RZ, P1 ;  /* 0x000000ff00007207 */ /* 0x000fe40000800000 */
[----:B------:R-:W-:Y:S01]  /*9c60*/  LOP3.LUT R2, R9, R2, RZ, 0x3c, !PT ;  /* 0x0000000209027212 */ /* 0x000fe200078e3cff */
[----:B--2---:R-:W-:Y:S06]  /*9c70*/  @!P0 BRA `(.L_x_226) ;  /* 0x0000000800808947 */ /* 0x004fec0003800000 */
.L_x_256:
[----:B------:R-:W-:Y:S01]  /*9c80*/  IMAD R5, R0, 0x8, R5 ;  /* 0x0000000800057824 */ /* 0x000fe200078e0205 */
[----:B------:R-:W-:-:S07]  /*9c90*/  SHF.L.U32 R0, R2, 0x1f, RZ ;  /* 0x0000001f02007819 */ /* 0x000fce00000006ff */
.L_x_227:
[----:B---3--:R3:W4:Y:S02]  /*9ca0*/  SYNCS.PHASECHK.TRANS64.TRYWAIT P0, [R5+URZ], R0 ;  /* 0x00000000050075a7 */ /* 0x008724000800017f */
[----:B----4-:R-:W-:Y:S05]  /*9cb0*/  @!P0 NANOSLEEP.SYNCS 0x989680 ;  /* 0x009896800000895d */ /* 0x010fea0003900000 */
[----:B------:R-:W4:Y:S02]  /*9cc0*/  @!P0 SYNCS.PHASECHK.TRANS64 P0, [R5+URZ], R0 ;  /* 0x00000000050085a7 */ /* 0x000f24000800007f */
[----:B----4-:R-:W-:Y:S05]  /*9cd0*/  @!P0 BRA `(.L_x_227) ;  /* 0xfffffffc00f08947 */ /* 0x010fea000383ffff */
.L_x_10:
[----:B------:R-:W-:Y:S05]  /*9ce0*/  BSYNC B6 ;  /* 0x0000000000067941 */ /* 0x000fea0003800000 */
.L_x_8:
[----:B------:R-:W-:Y:S05]  /*9cf0*/  EXIT ;  /* 0x000000000000794d */ /* 0x000fea0003800000 */
.L_x_23:
[----:B----4-:R4:W1:Y:S02]  /*9d00*/  SYNCS.PHASECHK.TRANS64.TRYWAIT P1, [R3+URZ], R0 ;  /* 0x00000000030075a7 */ /* 0x010864000802017f */
[----:B-1----:R-:W-:Y:S05]  /*9d10*/  @!P1 NANOSLEEP.SYNCS 0x989680 ;  /* 0x009896800000995d */ /* 0x002fea0003900000 */
[----:B------:R-:W1:Y:S02]  /*9d20*/  @!P1 SYNCS.PHASECHK.TRANS64 P1, [R3+URZ], R0 ;  /* 0x00000000030095a7 */ /* 0x000e64000802007f */
[----:B-1----:R-:W-:Y:S05]  /*9d30*/  @!P1 BRA `(.L_x_23) ;  /* 0xfffffffc00f09947 */ /* 0x002fea000383ffff */
[----:B------:R-:W-:Y:S05]  /*9d40*/  BRA `(.L_x_22) ;  /* 0xffffff78008c7947 */ /* 0x000fea000383ffff */
.L_x_28:
[----:B--2---:R-:W-:-:S04]  /*9d50*/  MOV R4, UR4 ;  /* 0x0000000400047c02 */ /* 0x004fc80008000f00 */
[----:B------:R2:W3:Y:S03]  /*9d60*/  SYNCS.PHASECHK.TRANS64.TRYWAIT P1, [R4+URZ], R3 ;  /* 0x00000003040075a7 */ /* 0x0004e6000802017f */
[----:B---3--:R-:W-:Y:S05]  /*9d70*/  @!P1 NANOSLEEP.SYNCS 0x989680 ;  /* 0x009896800000995d */ /* 0x008fea0003900000 */
[----:B------:R-:W3:Y:S02]  /*9d80*/  @!P1 SYNCS.PHASECHK.TRANS64 P1, [R4+URZ], R3 ;  /* 0x00000003040095a7 */ /* 0x000ee4000802007f */
[----:B---3--:R-:W-:Y:S05]  /*9d90*/  @!P1 BRA `(.L_x_28) ;  /* 0xfffffffc00ec9947 */ /* 0x008fea000383ffff */
[----:B------:R-:W-:Y:S05]  /*9da0*/  BRA `(.L_x_27) ;  /* 0xffffff7c006c7947 */ /* 0x000fea000383ffff */
.L_x_50:
[----:B-1----:R-:W-:-:S04]  /*9db0*/  IMAD.U32 R5, RZ, RZ, UR45 ;  /* 0x0000002dff057e24 */ /* 0x002fc8000f8e00ff */
[----:B------:R1:W2:Y:S03]  /*9dc0*/  SYNCS.PHASECHK.TRANS64.TRYWAIT P0, [R5+URZ+0x40], R4 ;  /* 0x00004004050075a7 */ /* 0x0002a6000800017f */
[----:B--2---:R-:W-:Y:S05]  /*9dd0*/  @!P0 NANOSLEEP.SYNCS 0x989680 ;  /* 0x009896800000895d */ /* 0x004fea0003900000 */
[----:B------:R-:W2:Y:S02]  /*9de0*/  @!P0 SYNCS.PHASECHK.TRANS64 P0, [R5+URZ+0x40], R4 ;  /* 0x00004004050085a7 */ /* 0x000ea4000800007f */
[----:B--2---:R-:W-:Y:S05]  /*9df0*/  @!P0 BRA `(.L_x_50) ;  /* 0xfffffffc00ec8947 */ /* 0x004fea000383ffff */
[----:B------:R-:W-:Y:S05]  /*9e00*/  BRA `(.L_x_228) ;  /* 0xffffff8c003c7947 */ /* 0x000fea000383ffff */
.L_x_61:
[----:B-1----:R1:W2:Y:S02]  /*9e10*/  SYNCS.PHASECHK.TRANS64.TRYWAIT P2, [R25+URZ+0x40], R26 ;  /* 0x0000401a190075a7 */ /* 0x0022a4000804017f */
[----:B--2---:R-:W-:Y:S05]  /*9e20*/  @!P2 NANOSLEEP.SYNCS 0x989680 ;  /* 0x009896800000a95d */ /* 0x004fea0003900000 */
[----:B------:R-:W2:Y:S02]  /*9e30*/  @!P2 SYNCS.PHASECHK.TRANS64 P2, [R25+URZ+0x40], R26 ;  /* 0x0000401a1900a5a7 */ /* 0x000ea4000804007f */
[----:B--2---:R-:W-:Y:S05]  /*9e40*/  @!P2 BRA `(.L_x_61) ;  /* 0xfffffffc00f0a947 */ /* 0x004fea000383ffff */
[----:B------:R-:W-:Y:S05]  /*9e50*/  BRA `(.L_x_229) ;  /* 0xffffff9400647947 */ /* 0x000fea000383ffff */
.L_x_71:
[----:B-1----:R1:W2:Y:S02]  /*9e60*/  SYNCS.PHASECHK.TRANS64.TRYWAIT P2, [R24+URZ+0x40], R25 ;  /* 0x00004019180075a7 */ /* 0x0022a4000804017f */
[----:B--2---:R-:W-:Y:S05]  /*9e70*/  @!P2 NANOSLEEP.SYNCS 0x989680 ;  /* 0x009896800000a95d */ /* 0x004fea0003900000 */
[----:B------:R-:W2:Y:S02]  /*9e80*/  @!P2 SYNCS.PHASECHK.TRANS64 P2, [R24+URZ+0x40], R25 ;  /* 0x000040191800a5a7 */ /* 0x000ea4000804007f */
[----:B--2---:R-:W-:Y:S05]  /*9e90*/  @!P2 BRA `(.L_x_71) ;  /* 0xfffffffc00f0a947 */ /* 0x004fea000383ffff */
[----:B------:R-:W-:Y:S05]  /*9ea0*/  BRA `(.L_x_230) ;  /* 0xffffff9c00147947 */ /* 0x000fea000383ffff */
.L_x_81:
[----:B-1----:R1:W2:Y:S02]  /*9eb0*/  SYNCS.PHASECHK.TRANS64.TRYWAIT P2, [R25+URZ+0x40], R24 ;  /* 0x00004018190075a7 */ /* 0x0022a4000804017f */
[----:B--2---:R-:W-:Y:S05]  /*9ec0*/  @!P2 NANOSLEEP.SYNCS 0x989680 ;  /* 0x009896800000a95d */ /* 0x004fea0003900000 */
[----:B------:R-:W2:Y:S02]  /*9ed0*/  @!P2 SYNCS.PHASECHK.TRANS64 P2, [R25+URZ+0x40], R24 ;  /* 0x000040181900a5a7 */ /* 0x000ea4000804007f */
[----:B--2---:R-:W-:Y:S05]  /*9ee0*/  @!P2 BRA `(.L_x_81) ;  /* 0xfffffffc00f0a947 */ /* 0x004fea000383ffff */
[----:B------:R-:W-:Y:S05]  /*9ef0*/  BRA `(.L_x_231) ;  /* 0xffffffa000cc7947 */ /* 0x000fea000383ffff */
.L_x_91:
[----:B-1----:R1:W2:Y:S02]  /*9f00*/  SYNCS.PHASECHK.TRANS64.TRYWAIT P2, [R24+URZ+0x40], R25 ;  /* 0x00004019180075a7 */ /* 0x0022a4000804017f */
[----:B--2---:R-:W-:Y:S05]  /*9f10*/  @!P2 NANOSLEEP.SYNCS 0x989680 ;  /* 0x009896800000a95d */ /* 0x004fea0003900000 */
[----:B------:R-:W2:Y:S02]  /*9f20*/  @!P2 SYNCS.PHASECHK.TRANS64 P2, [R24+URZ+0x40], R25 ;  /* 0x000040191800a5a7 */ /* 0x000ea4000804007f */
[----:B--2---:R-:W-:Y:S05]  /*9f30*/  @!P2 BRA `(.L_x_91) ;  /* 0xfffffffc00f0a947 */ /* 0x004fea000383ffff */
[----:B------:R-:W-:Y:S05]  /*9f40*/  BRA `(.L_x_232) ;  /* 0xffffffa800887947 */ /* 0x000fea000383ffff */
.L_x_101:
[----:B-1----:R1:W2:Y:S02]  /*9f50*/  SYNCS.PHASECHK.TRANS64.TRYWAIT P2, [R21+URZ+0x40], R24 ;  /* 0x00004018150075a7 */ /* 0x0022a4000804017f */
[----:B--2---:R-:W-:Y:S05]  /*9f60*/  @!P2 NANOSLEEP.SYNCS 0x989680 ;  /* 0x009896800000a95d */ /* 0x004fea0003900000 */
[----:B------:R-:W2:Y:S02]  /*9f70*/  @!P2 SYNCS.PHASECHK.TRANS64 P2, [R21+URZ+0x40], R24 ;  /* 0x000040181500a5a7 */ /* 0x000ea4000804007f */
[----:B--2---:R-:W-:Y:S05]  /*9f80*/  @!P2 BRA `(.L_x_101) ;  /* 0xfffffffc00f0a947 */ /* 0x004fea000383ffff */
[----:B------:R-:W-:Y:S05]  /*9f90*/  BRA `(.L_x_233) ;  /* 0xffffffb0003c7947 */ /* 0x000fea000383ffff */
.L_x_111:
[----:B-1----:R1:W2:Y:S02]  /*9fa0*/  SYNCS.PHASECHK.TRANS64.TRYWAIT P2, [R21+URZ+0x40], R24 ;  /* 0x00004018150075a7 */ /* 0x0022a4000804017f */
[----:B--2---:R-:W-:Y:S05]  /*9fb0*/  @!P2 NANOSLEEP.SYNCS 0x989680 ;  /* 0x009896800000a95d */ /* 0x004fea0003900000 */
[----:B------:R-:W2:Y:S02]  /*9fc0*/  @!P2 SYNCS.PHASECHK.TRANS64 P2, [R21+URZ+0x40], R24 ;  /* 0x000040181500a5a7 */ /* 0x000ea4000804007f */
[----:B--2---:R-:W-:Y:S05]  /*9fd0*/  @!P2 BRA `(.L_x_111) ;  /* 0xfffffffc00f0a947 */ /* 0x004fea000383ffff */
[----:B------:R-:W-:Y:S05]  /*9fe0*/  BRA `(.L_x_234) ;  /* 0xffffffb400f07947 */ /* 0x000fea000383ffff */
.L_x_121:
[----:B--2---:R2:W3:Y:S02]  /*9ff0*/  SYNCS.PHASECHK.TRANS64.TRYWAIT P2, [R21+URZ+0x40], R32 ;  /* 0x00004020150075a7 */ /* 0x0044e4000804017f */
[----:B---3--:R-:W-:Y:S05]  /*a000*/  @!P2 NANOSLEEP.SYNCS 0x989680 ;  /* 0x009896800000a95d */ /* 0x008fea0003900000 */
[----:B------:R-:W3:Y:S02]  /*a010*/  @!P2 SYNCS.PHASECHK.TRANS64 P2, [R21+URZ+0x40], R32 ;  /* 0x000040201500a5a7 */ /* 0x000ee4000804007f */
[----:B---3--:R-:W-:Y:S05]  /*a020*/  @!P2 BRA `(.L_x_121) ;  /* 0xfffffffc00f0a947 */ /* 0x008fea000383ffff */
[----:B------:R-:W-:Y:S05]  /*a030*/  BRA `(.L_x_235) ;  /* 0xffffffbc00a47947 */ /* 0x000fea000383ffff */
.L_x_141:
[----:B-1----:R-:W-:-:S04]  /*a040*/  MOV R3, UR4 ;  /* 0x0000000400037c02 */ /* 0x002fc80008000f00 */
[----:B------:R1:W2:Y:S03]  /*a050*/  SYNCS.PHASECHK.TRANS64.TRYWAIT P0, [R3+URZ+0x88], R0 ;  /* 0x00008800030075a7 */ /* 0x0002a6000800017f */
[----:B--2---:R-:W-:Y:S05]  /*a060*/  @!P0 NANOSLEEP.SYNCS 0x989680 ;  /* 0x009896800000895d */ /* 0x004fea0003900000 */
[----:B------:R-:W2:Y:S02]  /*a070*/  @!P0 SYNCS.PHASECHK.TRANS64 P0, [R3+URZ+0x88], R0 ;  /* 0x00008800030085a7 */ /* 0x000ea4000800007f */
[----:B--2---:R-:W-:Y:S05]  /*a080*/  @!P0 BRA `(.L_x_141) ;  /* 0xfffffffc00ec8947 */ /* 0x004fea000383ffff */
[----:B------:R-:W-:Y:S05]  /*a090*/  BRA `(.L_x_140) ;  /* 0xffffffd400347947 */ /* 0x000fea000383ffff */
.L_x_150:
[----:B-1----:R-:W-:-:S04]  /*a0a0*/  IMAD.U32 R5, RZ, RZ, UR13 ;  /* 0x0000000dff057e24 */ /* 0x002fc8000f8e00ff */
[----:B------:R1:W2:Y:S03]  /*a0b0*/  SYNCS.PHASECHK.TRANS64.TRYWAIT P1, [R5+URZ+0x60], R4 ;  /* 0x00006004050075a7 */ /* 0x0002a6000802017f */
[----:B--2---:R-:W-:Y:S05]  /*a0c0*/  @!P1 NANOSLEEP.SYNCS 0x989680 ;  /* 0x009896800000995d */ /* 0x004fea0003900000 */
[----:B------:R-:W2:Y:S02]  /*a0d0*/  @!P1 SYNCS.PHASECHK.TRANS64 P1, [R5+URZ+0x60], R4 ;  /* 0x00006004050095a7 */ /* 0x000ea4000802007f */
[----:B--2---:R-:W-:Y:S05]  /*a0e0*/  @!P1 BRA `(.L_x_150) ;  /* 0xfffffffc00ec9947 */ /* 0x004fea000383ffff */
[----:B------:R-:W-:Y:S05]  /*a0f0*/  BRA `(.L_x_236) ;  /* 0xffffffd8001c7947 */ /* 0x000fea000383ffff */
.L_x_156:
[----:B-12---:R-:W-:-:S04]  /*a100*/  MOV R5, UR13 ;  /* 0x0000000d00057c02 */ /* 0x006fc80008000f00 */
[----:B------:R1:W2:Y:S03]  /*a110*/  SYNCS.PHASECHK.TRANS64.TRYWAIT P1, [R5+URZ+0x68], R4 ;  /* 0x00006804050075a7 */ /* 0x0002a6000802017f */
[----:B--2---:R-:W-:Y:S05]  /*a120*/  @!P1 NANOSLEEP.SYNCS 0x989680 ;  /* 0x009896800000995d */ /* 0x004fea0003900000 */
[----:B------:R-:W2:Y:S02]  /*a130*/  @!P1 SYNCS.PHASECHK.TRANS64 P1, [R5+URZ+0x68], R4 ;  /* 0x00006804050095a7 */ /* 0x000ea4000802007f */
[----:B--2---:R-:W-:Y:S05]  /*a140*/  @!P1 BRA `(.L_x_156) ;  /* 0xfffffffc00ec9947 */ /* 0x004fea000383ffff */
[----:B------:R-:W-:Y:S05]  /*a150*/  BRA `(.L_x_237) ;  /* 0xffffffd800647947 */ /* 0x000fea000383ffff */
.L_x_162:
[----:B-123--:R-:W-:-:S04]  /*a160*/  IMAD.U32 R5, RZ, RZ, UR13 ;  /* 0x0000000dff057e24 */ /* 0x00efc8000f8e00ff */
[----:B------:R1:W2:Y:S03]  /*a170*/  SYNCS.PHASECHK.TRANS64.TRYWAIT P1, [R5+URZ+0x70], R4 ;  /* 0x00007004050075a7 */ /* 0x0002a6000802017f */
[----:B--2---:R-:W-:Y:S05]  /*a180*/  @!P1 NANOSLEEP.SYNCS 0x989680 ;  /* 0x009896800000995d */ /* 0x004fea0003900000 */
[----:B------:R-:W2:Y:S02]  /*a190*/  @!P1 SYNCS.PHASECHK.TRANS64 P1, [R5+URZ+0x70], R4 ;  /* 0x00007004050095a7 */ /* 0x000ea4000802007f */
[----:B--2---:R-:W-:Y:S05]  /*a1a0*/  @!P1 BRA `(.L_x_162) ;  /* 0xfffffffc00ec9947 */ /* 0x004fea000383ffff */
[----:B------:R-:W-:Y:S05]  /*a1b0*/  BRA `(.L_x_238) ;  /* 0xffffffd800b47947 */ /* 0x000fea000383ffff */
.L_x_168:
[----:B-1234-:R-:W-:-:S04]  /*a1c0*/  MOV R5, UR13 ;  /* 0x0000000d00057c02 */ /* 0x01efc80008000f00 */
[----:B------:R1:W2:Y:S03]  /*a1d0*/  SYNCS.PHASECHK.TRANS64.TRYWAIT P1, [R5+URZ+0x78], R4 ;  /* 0x00007804050075a7 */ /* 0x0002a6000802017f */
[----:B--2---:R-:W-:Y:S05]  /*a1e0*/  @!P1 NANOSLEEP.SYNCS 0x989680 ;  /* 0x009896800000995d */ /* 0x004fea0003900000 */
[----:B------:R-:W2:Y:S02]  /*a1f0*/  @!P1 SYNCS.PHASECHK.TRANS64 P1, [R5+URZ+0x78], R4 ;  /* 0x00007804050095a7 */ /* 0x000ea4000802007f */
[----:B--2---:R-:W-:Y:S05]  /*a200*/  @!P1 BRA `(.L_x_168) ;  /* 0xfffffffc00ec9947 */ /* 0x004fea000383ffff */
[----:B------:R-:W-:Y:S05]  /*a210*/  BRA `(.L_x_239) ;  /* 0xffffffdc00047947 */ /* 0x000fea000383ffff */
.L_x_174:
[----:B-1234-:R-:W-:-:S04]  /*a220*/  IMAD.U32 R5, RZ, RZ, UR13 ;  /* 0x0000000dff057e24 */ /* 0x01efc8000f8e00ff */
[----:B------:R1:W2:Y:S03]  /*a230*/  SYNCS.PHASECHK.TRANS64.TRYWAIT P1, [R5+URZ+0x60], R4 ;  /* 0x00006004050075a7 */ /* 0x0002a6000802017f */
[----:B--2---:R-:W-:Y:S05]  /*a240*/  @!P1 NANOSLEEP.SYNCS 0x989680 ;  /* 0x009896800000995d */ /* 0x004fea0003900000 */
[----:B------:R-:W2:Y:S02]  /*a250*/  @!P1 SYNCS.PHASECHK.TRANS64 P1, [R5+URZ+0x60], R4 ;  /* 0x00006004050095a7 */ /* 0x000ea4000802007f */
[----:B--2---:R-:W-:Y:S05]  /*a260*/  @!P1 BRA `(.L_x_174) ;  /* 0xfffffffc00ec9947 */ /* 0x004fea000383ffff */
[----:B------:R-:W-:Y:S05]  /*a270*/  BRA `(.L_x_240) ;  /* 0xffffffdc00587947 */ /* 0x000fea000383ffff */
.L_x_180:
[----:B-1234-:R-:W-:-:S04]  /*a280*/  MOV R5, UR13 ;  /* 0x0000000d00057c02 */ /* 0x01efc80008000f00 */
[----:B------:R1:W2:Y:S03]  /*a290*/  SYNCS.PHASECHK.TRANS64.TRYWAIT P1, [R5+URZ+0x68], R4 ;  /* 0x00006804050075a7 */ /* 0x0002a6000802017f */
[----:B--2---:R-:W-:Y:S05]  /*a2a0*/  @!P1 NANOSLEEP.SYNCS 0x989680 ;  /* 0x009896800000995d */ /* 0x004fea0003900000 */
[----:B------:R-:W2:Y:S02]  /*a2b0*/  @!P1 SYNCS.PHASECHK.TRANS64 P1, [R5+URZ+0x68], R4 ;  /* 0x00006804050095a7 */ /* 0x000ea4000802007f */
[----:B--2---:R-:W-:Y:S05]  /*a2c0*/  @!P1 BRA `(.L_x_180) ;  /* 0xfffffffc00ec9947 */ /* 0x004fea000383ffff */
[----:B------:R-:W-:Y:S05]  /*a2d0*/  BRA `(.L_x_241) ;  /* 0xffffffdc009c7947 */ /* 0x000fea000383ffff */
.L_x_186:
[----:B-1234-:R-:W-:-:S04]  /*a2e0*/  IMAD.U32 R5, RZ, RZ, UR13 ;  /* 0x0000000dff057e24 */ /* 0x01efc8000f8e00ff */
[----:B------:R1:W2:Y:S03]  /*a2f0*/  SYNCS.PHASECHK.TRANS64.TRYWAIT P1, [R5+URZ+0x70], R4 ;  /* 0x00007004050075a7 */ /* 0x0002a6000802017f */
[----:B--2---:R-:W-:Y:S05]  /*a300*/  @!P1 NANOSLEEP.SYNCS 0x989680 ;  /* 0x009896800000995d */ /* 0x004fea0003900000 */
[----:B------:R-:W2:Y:S02]  /*a310*/  @!P1 SYNCS.PHASECHK.TRANS64 P1, [R5+URZ+0x70], R4 ;  /* 0x00007004050095a7 */ /* 0x000ea4000802007f */
[----:B--2---:R-:W-:Y:S05]  /*a320*/  @!P1 BRA `(.L_x_186) ;  /* 0xfffffffc00ec9947 */ /* 0x004fea000383ffff */
[----:B------:R-:W-:Y:S05]  /*a330*/  BRA `(.L_x_242) ;  /* 0xffffffdc00e07947 */ /* 0x000fea000383ffff */
.L_x_192:
[----:B-1234-:R-:W-:-:S04]  /*a340*/  MOV R5, UR13 ;  /* 0x0000000d00057c02 */ /* 0x01efc80008000f00 */
[----:B------:R1:W2:Y:S03]  /*a350*/  SYNCS.PHASECHK.TRANS64.TRYWAIT P1, [R5+URZ+0x78], R4 ;  /* 0x00007804050075a7 */ /* 0x0002a6000802017f */
[----:B--2---:R-:W-:Y:S05]  /*a360*/  @!P1 NANOSLEEP.SYNCS 0x989680 ;  /* 0x009896800000995d */ /* 0x004fea0003900000 */
[----:B------:R-:W2:Y:S02]  /*a370*/  @!P1 SYNCS.PHASECHK.TRANS64 P1, [R5+URZ+0x78], R4 ;  /* 0x00007804050095a7 */ /* 0x000ea4000802007f */
[----:B--2---:R-:W-:Y:S05]  /*a380*/  @!P1 BRA `(.L_x_192) ;  /* 0xfffffffc00ec9947 */ /* 0x004fea000383ffff */
[----:B------:R-:W-:Y:S05]  /*a390*/  BRA `(.L_x_243) ;  /* 0xffffffe000247947 */ /* 0x000fea000383ffff */
.L_x_202:
[----:B------:R1:W1:Y:S02]  /*a3a0*/  SYNCS.PHASECHK.TRANS64.TRYWAIT P0, [R0+URZ+0x60], R3 ;  /* 0x00006003000075a7 */ /* 0x000264000800017f */
[----:B-1----:R-:W-:Y:S05]  /*a3b0*/  @!P0 NANOSLEEP.SYNCS 0x989680 ;  /* 0x009896800000895d */ /* 0x002fea0003900000 */
[----:B------:R-:W1:Y:S02]  /*a3c0*/  @!P0 SYNCS.PHASECHK.TRANS64 P0, [R0+URZ+0x60], R3 ;  /* 0x00006003000085a7 */ /* 0x000e64000800007f */
[----:B-1----:R-:W-:Y:S05]  /*a3d0*/  @!P0 BRA `(.L_x_202) ;  /* 0xfffffffc00f08947 */ /* 0x002fea000383ffff */
[----:B------:R-:W-:Y:S05]  /*a3e0*/  BRA `(.L_x_244) ;  /* 0xffffffe800147947 */ /* 0x000fea000383ffff */
.L_x_204:
[----:B------:R1:W1:Y:S02]  /*a3f0*/  SYNCS.PHASECHK.TRANS64.TRYWAIT P0, [R0+URZ+0x68], R3 ;  /* 0x00006803000075a7 */ /* 0x000264000800017f */
[----:B-1----:R-:W-:Y:S05]  /*a400*/  @!P0 NANOSLEEP.SYNCS 0x989680 ;  /* 0x009896800000895d */ /* 0x002fea0003900000 */
[----:B------:R-:W1:Y:S02]  /*a410*/  @!P0 SYNCS.PHASECHK.TRANS64 P0, [R0+URZ+0x68], R3 ;  /* 0x00006803000085a7 */ /* 0x000e64000800007f */
[----:B-1----:R-:W-:Y:S05]  /*a420*/  @!P0 BRA `(.L_x_204) ;  /* 0xfffffffc00f08947 */ /* 0x002fea000383ffff */
[----:B------:R-:W-:Y:S05]  /*a430*/  BRA `(.L_x_245) ;  /* 0xffffffe800107947 */ /* 0x000fea000383ffff */
.L_x_206:
[----:B------:R1:W1:Y:S02]  /*a440*/  SYNCS.PHASECHK.TRANS64.TRYWAIT P0, [R0+URZ+0x70], R3 ;  /* 0x00007003000075a7 */ /* 0x000264000800017f */
[----:B-1----:R-:W-:Y:S05]  /*a450*/  @!P0 NANOSLEEP.SYNCS 0x989680 ;  /* 0x009896800000895d */ /* 0x002fea0003900000 */
[----:B------:R-:W1:Y:S02]  /*a460*/  @!P0 SYNCS.PHASECHK.TRANS64 P0, [R0+URZ+0x70], R3 ;  /* 0x00007003000085a7 */ /* 0x000e64000800007f */
[----:B-1----:R-:W-:Y:S05]  /*a470*/  @!P0 BRA `(.L_x_206) ;  /* 0xfffffffc00f08947 */ /* 0x002fea000383ffff */
[----:B------:R-:W-:Y:S05]  /*a480*/  BRA `(.L_x_246) ;  /* 0xffffffe8000c7947 */ /* 0x000fea000383ffff */
.L_x_210:
[----:B------:R-:W-:Y:S01]  /*a490*/  BSSY B1, `(.L_x_247) ;  /* 0x0000006000017945 */ /* 0x000fe20003800000 */
[----:B------:R-:W-:-:S07]  /*a4a0*/  IMAD.MOV.U32 R15, RZ, RZ, -0x1 ;  /* 0xffffffffff0f7424 */ /* 0x000fce00078e00ff */
[----:B------:R-:W-:Y:S05]  /*a4b0*/  WARPSYNC.COLLECTIVE R15, `(.L_x_248) ;  /* 0x000000000f0c7348 */ /* 0x000fea0003c00000 */
[----:B------:R-:W-:Y:S02]  /*a4c0*/  ELECT P6, UR62, PT ;  /* 0x00000000003e782f */ /* 0x000fe400038c0000 */
[----:B------:R-:W-:Y:S01]  /*a4d0*/  MOV R14, UR62 ;  /* 0x0000003e000e7c02 */ /* 0x000fe20008000f00 */
[----:B------:R-:W-:Y:S10]  /*a4e0*/  ENDCOLLECTIVE ;  /* 0x000000000000791b */ /* 0x000ff40003800000 */
.L_x_248:
[----:B------:R-:W-:Y:S05]  /*a4f0*/  BSYNC B1 ;  /* 0x0000000000017941 */ /* 0x000fea0003800000 */
.L_x_247:
[----:B------:R-:W-:Y:S05]  /*a500*/  BRA `(.L_x_249) ;  /* 0xffffffe800887947 */ /* 0x000fea000383ffff */
.L_x_213:
[----:B--2---:R2:W3:Y:S02]  /*a510*/  SYNCS.PHASECHK.TRANS64.TRYWAIT P1, [R15+URZ+0x20], R8 ;  /* 0x000020080f0075a7 */ /* 0x0044e4000802017f */
[----:B---3--:R-:W-:Y:S05]  /*a520*/  @!P1 NANOSLEEP.SYNCS 0x989680 ;  /* 0x009896800000995d */ /* 0x008fea0003900000 */
[----:B------:R-:W3:Y:S02]  /*a530*/  @!P1 SYNCS.PHASECHK.TRANS64 P1, [R15+URZ+0x20], R8 ;  /* 0x000020080f0095a7 */ /* 0x000ee4000802007f */
[----:B---3--:R-:W-:Y:S05]  /*a540*/  @!P1 BRA `(.L_x_213) ;  /* 0xfffffffc00f09947 */ /* 0x008fea000383ffff */
[----:B------:R-:W-:Y:S05]  /*a550*/  BRA `(.L_x_250) ;  /* 0xffffffe800bc7947 */ /* 0x000fea000383ffff */
.L_x_222:
[----:B------:R-:W-:Y:S01]  /*a560*/  BSSY B0, `(.L_x_251) ;  /* 0x0000006000007945 */ /* 0x000fe20003800000 */
[----:B------:R-:W-:-:S07]  /*a570*/  MOV R15, 0xffffffff ;  /* 0xffffffff000f7802 */ /* 0x000fce0000000f00 */
[----:B------:R-:W-:Y:S05]  /*a580*/  WARPSYNC.COLLECTIVE R15, `(.L_x_252) ;  /* 0x000000000f0c7348 */ /* 0x000fea0003c00000 */
[----:B------:R-:W-:Y:S02]  /*a590*/  ELECT P6, UR62, PT ;  /* 0x00000000003e782f */ /* 0x000fe400038c0000 */
[----:B------:R-:W-:Y:S01]  /*a5a0*/  MOV R14, UR62 ;  /* 0x0000003e000e7c02 */ /* 0x000fe20008000f00 */
[----:B------:R-:W-:Y:S10]  /*a5b0*/  ENDCOLLECTIVE ;  /* 0x000000000000791b */ /* 0x000ff40003800000 */
.L_x_252:
[----:B------:R-:W-:Y:S05]  /*a5c0*/  BSYNC B0 ;  /* 0x0000000000007941 */ /* 0x000fea0003800000 */
.L_x_251:
[----:B------:R-:W-:Y:S05]  /*a5d0*/  BRA `(.L_x_253) ;  /* 0xfffffff400187947 */ /* 0x000fea000383ffff */
.L_x_224:
[----:B-1----:R1:W2:Y:S02]  /*a5e0*/  SYNCS.PHASECHK.TRANS64.TRYWAIT P0, [R7+URZ], R4 ;  /* 0x00000004070075a7 */ /* 0x0022a4000800017f */
[----:B--2---:R-:W-:Y:S05]  /*a5f0*/  @!P0 NANOSLEEP.SYNCS 0x989680 ;  /* 0x009896800000895d */ /* 0x004fea0003900000 */
[----:B------:R-:W2:Y:S02]  /*a600*/  @!P0 SYNCS.PHASECHK.TRANS64 P0, [R7+URZ], R4 ;  /* 0x00000004070085a7 */ /* 0x000ea4000800007f */
[----:B--2---:R-:W-:Y:S05]  /*a610*/  @!P0 BRA `(.L_x_224) ;  /* 0xfffffffc00f08947 */ /* 0x004fea000383ffff */
[----:B------:R-:W-:Y:S05]  /*a620*/  BRA `(.L_x_254) ;  /* 0xfffffff400547947 */ /* 0x000fea000383ffff */
.L_x_225:
[----:B-1----:R1:W2:Y:S02]  /*a630*/  SYNCS.PHASECHK.TRANS64.TRYWAIT P0, [R6+URZ], R3 ;  /* 0x00000003060075a7 */ /* 0x0022a4000800017f */
[----:B--2---:R-:W-:Y:S05]  /*a640*/  @!P0 NANOSLEEP.SYNCS 0x989680 ;  /* 0x009896800000895d */ /* 0x004fea0003900000 */
[----:B------:R-:W2:Y:S02]  /*a650*/  @!P0 SYNCS.PHASECHK.TRANS64 P0, [R6+URZ], R3 ;  /* 0x00000003060085a7 */ /* 0x000ea4000800007f */
[----:B--2---:R-:W-:Y:S05]  /*a660*/  @!P0 BRA `(.L_x_225) ;  /* 0xfffffffc00f08947 */ /* 0x004fea000383ffff */
[----:B------:R-:W-:Y:S05]  /*a670*/  BRA `(.L_x_255) ;  /* 0xfffffff400647947 */ /* 0x000fea000383ffff */
.L_x_226:
[----:B--2---:R2:W3:Y:S02]  /*a680*/  SYNCS.PHASECHK.TRANS64.TRYWAIT P0, [R7+URZ], R4 ;  /* 0x00000004070075a7 */ /* 0x0044e4000800017f */
[----:B---3--:R-:W-:Y:S05]  /*a690*/  @!P0 NANOSLEEP.SYNCS 0x989680 ;  /* 0x009896800000895d */ /* 0x008fea0003900000 */
[----:B------:R-:W3:Y:S02]  /*a6a0*/  @!P0 SYNCS.PHASECHK.TRANS64 P0, [R7+URZ], R4 ;  /* 0x00000004070085a7 */ /* 0x000ee4000800007f */
[----:B---3--:R-:W-:Y:S05]  /*a6b0*/  @!P0 BRA `(.L_x_226) ;  /* 0xfffffffc00f08947 */ /* 0x008fea000383ffff */
[----:B------:R-:W-:Y:S05]  /*a6c0*/  BRA `(.L_x_256) ;  /* 0xfffffff4006c7947 */ /* 0x000fea000383ffff */
.L_x_257:
[----:B------:R-:W-:-:S00]  /*a6d0*/  BRA `(.L_x_257) ;  /* 0xfffffffc00fc7947 */ /* 0x000fc0000383ffff */
[----:B------:R-:W-:-:S00]  /*a6e0*/  NOP ;  /* 0x0000000000007918 */ /* 0x000fc00000000000 */
        /* <DEDUP_REMOVED lines=9> */
.L_x_258:


//--------------------- .nv.global.init           --------------------------
	.section	.nv.global.init,"aw",@progbits
.nv.global.init:
	.type		$str$22,@object
	.size		$str$22,($str$26 - $str$22)
$str$22:
        /*0000*/ 	.byte	0x6b, 0x5f, 0x74, 0x69, 0x6c, 0x65, 0x5f, 0x63, 0x6f, 0x75, 0x6e, 0x74, 0x20, 0x3e, 0x3d, 0x20
        /*0010*/ 	.byte	0x31, 0x00
	.type		$str$26,@object
	.size		$str$26,($str$27 - $str$26)
$str$26:
        /*0012*/ 	.byte	0x28, 0x61, 0x64, 0x64, 0x72, 0x65, 0x73, 0x73, 0x20, 0x26, 0x20, 0x6d, 0x61, 0x73, 0x6b, 0x29
        /*0022*/ 	.byte	0x20, 0x3d, 0x3d, 0x20, 0x30, 0x00
	.type		$str$27,@object
	.size		$str$27,($str$23 - $str$27)
$str$27:
        /*0028*/ 	.byte	0x2f, 0x74, 0x6d, 0x70, 0x2f, 0x63, 0x75, 0x74, 0x6c, 0x61, 0x73, 0x73, 0x5f, 0x73, 0x77, 0x65
        /*0038*/ 	.byte	0x65, 0x70, 0x5f, 0x73, 0x72, 0x63, 0x2f, 0x69, 0x6e, 0x63, 0x6c, 0x75, 0x64, 0x65, 0x2f, 0x63
        /*0048*/ 	.byte	0x75, 0x74, 0x65, 0x2f, 0x70, 0x6f, 0x69, 0x6e, 0x74, 0x65, 0x72, 0x5f, 0x66, 0x6c, 0x61, 0x67
        /*0058*/ 	.byte	0x67, 0x65, 0x64, 0x2e, 0x68, 0x70, 0x70, 0x00
	.type		$str$23,@object
	.size		$str$23,(__unnamed_2 - $str$23)
$str$23:
        /*0060*/ 	.byte	0x2f, 0x74, 0x6d, 0x70, 0x2f, 0x63, 0x75, 0x74, 0x6c, 0x61, 0x73, 0x73, 0x5f, 0x73, 0x77, 0x65
        /*0070*/ 	.byte	0x65, 0x70, 0x5f, 0x73, 0x72, 0x63, 0x2f, 0x69, 0x6e, 0x63, 0x6c, 0x75, 0x64, 0x65, 0x2f, 0x63
        /*0080*/ 	.byte	0x75, 0x74, 0x6c, 0x61, 0x73, 0x73, 0x2f, 0x67, 0x65, 0x6d, 0x6d, 0x2f, 0x63, 0x6f, 0x6c, 0x6c
        /*0090*/ 	.byte	0x65, 0x63, 0x74, 0x69, 0x76, 0x65, 0x2f, 0x73, 0x6d, 0x39, 0x30, 0x5f, 0x6d, 0x6d, 0x61, 0x5f
        /*00a0*/ 	.byte	0x74, 0x6d, 0x61, 0x5f, 0x67, 0x6d, 0x6d, 0x61, 0x5f, 0x73, 0x73, 0x5f, 0x77, 0x61, 0x72, 0x70
        /*00b0*/ 	.byte	0x73, 0x70, 0x65, 0x63, 0x69, 0x61, 0x6c, 0x69, 0x7a, 0x65, 0x64, 0x2e, 0x68, 0x70, 0x70, 0x00
	.type		__unnamed_2,@object
	.size		__unnamed_2,(__unnamed_1 - __unnamed_2)
__unnamed_2:
        /*00c0*/ 	.byte	0x61, 0x75, 0x74, 0x6f, 0x20, 0x63, 0x75, 0x74, 0x65, 0x3a, 0x3a, 0x61, 0x73, 0x5f, 0x70, 0x6f
        /* <DEDUP_REMOVED lines=27> */
        /*0280*/ 	.byte	0x36, 0x3e, 0x3e, 0x3e, 0x3e, 0x3e, 0x5d, 0x00
	.type		__unnamed_1,@object
	.size		__unnamed_1,(.L_0 - __unnamed_1)
__unnamed_1:
        /* <DEDUP_REMOVED lines=180> */
        /*0dc8*/ 	.byte	0x3a, 0x3a, 0x69, 0x64, 0x65, 0x6e, 0x74, 0x69, 0x74, 0x79, 0x5d, 0x00
.L_0:


//--------------------- .nv.shared._ZN7cutlass13device_kernelINS_4gemm6kernel13GemmUniversalIN4cute5tupleIJiiiiEEENS1_10collective13CollectiveMmaINS1_34MainloopSm90TmaGmmaWarpSpecializedILi4ENS5_IJNS4_1CILi1EEESB_SB_EEENS1_35KernelTmaWarpSpecializedCooperativeEEENS5_IJNSA_ILi128EEENSA_ILi256EEENSA_ILi64EEEEEENS_6half_tENS5_IJlSB_lEEESJ_SK_NS4_8TiledMMAINS4_8MMA_AtomIJNS4_4SM904GMMA26MMA_64x256x16_F32F16F16_SSILNSO_5MajorE0ELSQ_0ELNSO_7ScaleInE1ELSR_1EEEEEENS4_6LayoutINS5_IJNSA_ILi2EEESB_SB_EEENS5_IJSB_NSA_ILi0EEESX_EEEEENS5_IJNS4_10UnderscoreES10_S10_EEEEENS4_13SM90_TMA_LOADENS4_14ComposedLayoutINS4_7SwizzleILi3ELi4ELi3EEENS4_18smem_ptr_flag_bitsILi16EEENSU_INS5_IJNSA_ILi8EEESH_EEENS5_IJSH_SB_EEEEEEEvNS4_8identityES13_S1D_vS1E_EENS_8epilogue10collective18CollectiveEpilogueINS1G_22Sm90TmaWarpSpecializedILi4ELi2ELi16ELb1ELb0EEEJSI_NS5_IJSF_NSA_ILi32EEEEEESJ_SK_SJ_SK_NS1G_6fusion15FusionCallbacksIS1K_NS1N_23LinCombPerRowBiasEltActINS1G_6thread4ReLuESJ_fSJ_SJ_fLi8ELNS_15FloatRoundStyleE2EEESI_S1M_JEEES13_NS14_INS15_ILi2ELi4ELi3EEES18_NSU_INS5_IJS19_S1L_EEENS5_IJS1L_SB_EEEEEEENS4_17SM75_U32x4_LDSM_NENS4_14SM90_TMA_STOREES1Z_NS4_17SM90_U32x4_STSM_NENS4_9Copy_AtomIJS22_SJ_EEEvEEEvvEEEEvNT_6ParamsE --------------------------
	.section	.nv.shared._ZN7cutlass13device_kernelINS_4gemm6kernel13GemmUniversalIN4cute5tupleIJiiiiEEENS1_10collective13CollectiveMmaINS1_34MainloopSm90TmaGmmaWarpSpecializedILi4ENS5_IJNS4_1CILi1EEESB_SB_EEENS1_35KernelTmaWarpSpecializedCooperativeEEENS5_IJNSA_ILi128EEENSA_ILi256EEENSA_ILi64EEEEEENS_6half_tENS5_IJlSB_lEEESJ_SK_NS4_8TiledMMAINS4_8MMA_AtomIJNS4_4SM904GMMA26MMA_64x256x16_F32F16F16_SSILNSO_5MajorE0ELSQ_0ELNSO_7ScaleInE1ELSR_1EEEEEENS4_6LayoutINS5_IJNSA_ILi2EEESB_SB_EEENS5_IJSB_NSA_ILi0EEESX_EEEEENS5_IJNS4_10UnderscoreES10_S10_EEEEENS4_13SM90_TMA_LOADENS4_14ComposedLayoutINS4_7SwizzleILi3ELi4ELi3EEENS4_18smem_ptr_flag_bitsILi16EEENSU_INS5_IJNSA_ILi8EEESH_EEENS5_IJSH_SB_EEEEEEEvNS4_8identityES13_S1D_vS1E_EENS_8epilogue10collective18CollectiveEpilogueINS1G_22Sm90TmaWarpSpecializedILi4ELi2ELi16ELb1ELb0EEEJSI_NS5_IJSF_NSA_ILi32EEEEEESJ_SK_SJ_SK_NS1G_6fusion15FusionCallbacksIS1K_NS1N_23LinCombPerRowBiasEltActINS1G_6thread4ReLuESJ_fSJ_SJ_fLi8ELNS_15FloatRoundStyleE2EEESI_S1M_JEEES13_NS14_INS15_ILi2ELi4ELi3EEES18_NSU_INS5_IJS19_S1L_EEENS5_IJS1L_SB_EEEEEEENS4_17SM75_U32x4_LDSM_NENS4_14SM90_TMA_STOREES1Z_NS4_17SM90_U32x4_STSM_NENS4_9Copy_AtomIJS22_SJ_EEEvEEEvvEEEEvNT_6ParamsE,"aw",@nobits
	.sectionflags	@""
	.align	16
	.zero		1024


//--------------------- .nv.shared.reserved.0     --------------------------
	.section	.nv.shared.reserved.0,"aw",@nobits
	.weak		__nv_reservedSMEM_offset_0_alias
	.size		__nv_reservedSMEM_offset_0_alias, 0, 0
	.other		__nv_reservedSMEM_offset_0_alias,@"STO_CUDA_RESERVED_SHARED STV_DEFAULT"
__nv_reservedSMEM_offset_0_alias:
	.zero		0


//--------------------- .nv.global                --------------------------
	.section	.nv.global,"aw",@nobits
.nv.global:
	.type		_ZN39_INTERNAL_22b67ac5_4_k_cu_fc864bc1_34814cute1_E,@object
	.size		_ZN39_INTERNAL_22b67ac5_4_k_cu_fc864bc1_34814cute1_E,(_ZN39_INTERNAL_22b67ac5_4_k_cu_fc864bc1_34814cuda3std3__45__cpo6cbeginE - _ZN39_INTERNAL_22b67ac5_4_k_cu_fc864bc1_34814cute1_E)
_ZN39_INTERNAL_22b67ac5_4_k_cu_fc864bc1_34814cute1_E:
	.zero		1
	.type		_ZN39_INTERNAL_22b67ac5_4_k_cu_fc864bc1_34814cuda3std3__45__cpo6cbeginE,@object
	.size		_ZN39_INTERNAL_22b67ac5_4_k_cu_fc864bc1_34814cuda3std3__45__cpo6cbeginE,(_ZN39_INTERNAL_22b67ac5_4_k_cu_fc864bc1_34814cuda3std3__48in_placeE - _ZN39_INTERNAL_22b67ac5_4_k_cu_fc864bc1_34814cuda3std3__45__cpo6cbeginE)
_ZN39_INTERNAL_22b67ac5_4_k_cu_fc864bc1_34814cuda3std3__45__cpo6cbeginE:
	.zero		1
	.type		_ZN39_INTERNAL_22b67ac5_4_k_cu_fc864bc1_34814cuda3std3__48in_placeE,@object
	.size		_ZN39_INTERNAL_22b67ac5_4_k_cu_fc864bc1_34814cuda3std3__48in_placeE,(_ZN39_INTERNAL_22b67ac5_4_k_cu_fc864bc1_34814cuda3std6ranges3__45__cpo9iter_moveE - _ZN39_INTERNAL_22b67ac5_4_k_cu_fc864bc1_34814cuda3std3__48in_placeE)
_ZN39_INTERNAL_22b67ac5_4_k_cu_fc864bc1_34814cuda3std3__48in_placeE:
	.zero		1
	.type		_ZN39_INTERNAL_22b67ac5_4_k_cu_fc864bc1_34814cuda3std6ranges3__45__cpo9iter_moveE,@object
	.size		_ZN39_INTERNAL_22b67ac5_4_k_cu_fc864bc1_34814cuda3std6ranges3__45__cpo9iter_moveE,(_ZN39_INTERNAL_22b67ac5_4_k_cu_fc864bc1_34814cuda3std3__45__cpo5beginE - _ZN39_INTERNAL_22b67ac5_4_k_cu_fc864bc1_34814cuda3std6ranges3__45__cpo9iter_moveE)
_ZN39_INTERNAL_22b67ac5_4_k_cu_fc864bc1_34814cuda3std6ranges3__45__cpo9iter_moveE:
	.zero		1
	.type		_ZN39_INTERNAL_22b67ac5_4_k_cu_fc864bc1_34814cuda3std3__45__cpo5beginE,@object
	.size		_ZN39_INTERNAL_22b67ac5_4_k_cu_fc864bc1_34814cuda3std3__45__cpo5beginE,(_ZN39_INTERNAL_22b67ac5_4_k_cu_fc864bc1_34814cuda3std3__441_GLOBAL__N__22b67ac5_4_k_cu_fc864bc1_34816ignoreE - _ZN39_INTERNAL_22b67ac5_4_k_cu_fc864bc1_34814cuda3std3__45__cpo5beginE)
_ZN39_INTERNAL_22b67ac5_4_k_cu_fc864bc1_34814cuda3std3__45__cpo5beginE:
	.zero		1
	.type		_ZN39_INTERNAL_22b67ac5_4_k_cu_fc864bc1_34814cuda3std3__441_GLOBAL__N__22b67ac5_4_k_cu_fc864bc1_34816ignoreE,@object
	.size		_ZN39_INTERNAL_22b67ac5_4_k_cu_fc864bc1_34814cuda3std3__441_GLOBAL__N__22b67ac5_4_k_cu_fc864bc1_34816ignoreE,(_ZN39_INTERNAL_22b67ac5_4_k_cu_fc864bc1_34814cute7productE - _ZN39_INTERNAL_22b67ac5_4_k_cu_fc864bc1_34814cuda3std3__441_GLOBAL__N__22b67ac5_4_k_cu_fc864bc1_34816ignoreE)
_ZN39_INTERNAL_22b67ac5_4_k_cu_fc864bc1_34814cuda3std3__441_GLOBAL__N__22b67ac5_4_k_cu_fc864bc1_34816ignoreE:
	.zero		1
	.type		_ZN39_INTERNAL_22b67ac5_4_k_cu_fc864bc1_34814cute7productE,@object
	.size		_ZN39_INTERNAL_22b67ac5_4_k_cu_fc864bc1_34814cute7productE,(_ZN39_INTERNAL_22b67ac5_4_k_cu_fc864bc1_34814cuda3std3__45__cpo3endE - _ZN39_INTERNAL_22b67ac5_4_k_cu_fc864bc1_34814cute7productE)
_ZN39_INTERNAL_22b67ac5_4_k_cu_fc864bc1_34814cute7productE:
	.zero		1
	.type		_ZN39_INTERNAL_22b67ac5_4_k_cu_fc864bc1_34814cuda3std3__45__cpo3endE,@object
	.size		_ZN39_INTERNAL_22b67ac5_4_k_cu_fc864bc1_34814cuda3std3__45__cpo3endE,(_ZN39_INTERNAL_22b67ac5_4_k_cu_fc864bc1_34814cuda3std3__419piecewise_constructE - _ZN39_INTERNAL_22b67ac5_4_k_cu_fc864bc1_34814cuda3std3__45__cpo3endE)
_ZN39_INTERNAL_22b67ac5_4_k_cu_fc864bc1_34814cuda3std3__45__cpo3endE:
	.zero		1
	.type		_ZN39_INTERNAL_22b67ac5_4_k_cu_fc864bc1_34814cuda3std3__419piecewise_constructE,@object
	.size		_ZN39_INTERNAL_22b67ac5_4_k_cu_fc864bc1_34814cuda3std3__419piecewise_constructE,(_ZN39_INTERNAL_22b67ac5_4_k_cu_fc864bc1_34814cuda3std3__45__cpo4cendE - _ZN39_INTERNAL_22b67ac5_4_k_cu_fc864bc1_34814cuda3std3__419piecewise_constructE)
_ZN39_INTERNAL_22b67ac5_4_k_cu_fc864bc1_34814cuda3std3__419piecewise_constructE:
	.zero		1
	.type		_ZN39_INTERNAL_22b67ac5_4_k_cu_fc864bc1_34814cuda3std3__45__cpo4cendE,@object
	.size		_ZN39_INTERNAL_22b67ac5_4_k_cu_fc864bc1_34814cuda3std3__45__cpo4cendE,(_ZN39_INTERNAL_22b67ac5_4_k_cu_fc864bc1_34814cuda3std6ranges3__45__cpo4swapE - _ZN39_INTERNAL_22b67ac5_4_k_cu_fc864bc1_34814cuda3std3__45__cpo4cendE)
_ZN39_INTERNAL_22b67ac5_4_k_cu_fc864bc1_34814cuda3std3__45__cpo4cendE:
	.zero		1
	.type		_ZN39_INTERNAL_22b67ac5_4_k_cu_fc864bc1_34814cuda3std6ranges3__45__cpo4swapE,@object
	.size		_ZN39_INTERNAL_22b67ac5_4_k_cu_fc864bc1_34814cuda3std6ranges3__45__cpo4swapE,(.L_9 - _ZN39_INTERNAL_22b67ac5_4_k_cu_fc864bc1_34814cuda3std6ranges3__45__cpo4swapE)
_ZN39_INTERNAL_22b67ac5_4_k_cu_fc864bc1_34814cuda3std6ranges3__45__cpo4swapE:
	.zero		1
.L_9:


//--------------------- .nv.constant0._ZN7cutlass13device_kernelINS_4gemm6kernel13GemmUniversalIN4cute5tupleIJiiiiEEENS1_10collective13CollectiveMmaINS1_34MainloopSm90TmaGmmaWarpSpecializedILi4ENS5_IJNS4_1CILi1EEESB_SB_EEENS1_35KernelTmaWarpSpecializedCooperativeEEENS5_IJNSA_ILi128EEENSA_ILi256EEENSA_ILi64EEEEEENS_6half_tENS5_IJlSB_lEEESJ_SK_NS4_8TiledMMAINS4_8MMA_AtomIJNS4_4SM904GMMA26MMA_64x256x16_F32F16F16_SSILNSO_5MajorE0ELSQ_0ELNSO_7ScaleInE1ELSR_1EEEEEENS4_6LayoutINS5_IJNSA_ILi2EEESB_SB_EEENS5_IJSB_NSA_ILi0EEESX_EEEEENS5_IJNS4_10UnderscoreES10_S10_EEEEENS4_13SM90_TMA_LOADENS4_14ComposedLayoutINS4_7SwizzleILi3ELi4ELi3EEENS4_18smem_ptr_flag_bitsILi16EEENSU_INS5_IJNSA_ILi8EEESH_EEENS5_IJSH_SB_EEEEEEEvNS4_8identityES13_S1D_vS1E_EENS_8epilogue10collective18CollectiveEpilogueINS1G_22Sm90TmaWarpSpecializedILi4ELi2ELi16ELb1ELb0EEEJSI_NS5_IJSF_NSA_ILi32EEEEEESJ_SK_SJ_SK_NS1G_6fusion15FusionCallbacksIS1K_NS1N_23LinCombPerRowBiasEltActINS1G_6thread4ReLuESJ_fSJ_SJ_fLi8ELNS_15FloatRoundStyleE2EEESI_S1M_JEEES13_NS14_INS15_ILi2ELi4ELi3EEES18_NSU_INS5_IJS19_S1L_EEENS5_IJS1L_SB_EEEEEEENS4_17SM75_U32x4_LDSM_NENS4_14SM90_TMA_STOREES1Z_NS4_17SM90_U32x4_STSM_NENS4_9Copy_AtomIJS22_SJ_EEEvEEEvvEEEEvNT_6ParamsE --------------------------
	.section	.nv.constant0._ZN7cutlass13device_kernelINS_4gemm6kernel13GemmUniversalIN4cute5tupleIJiiiiEEENS1_10collective13CollectiveMmaINS1_34MainloopSm90TmaGmmaWarpSpecializedILi4ENS5_IJNS4_1CILi1EEESB_SB_EEENS1_35KernelTmaWarpSpecializedCooperativeEEENS5_IJNSA_ILi128EEENSA_ILi256EEENSA_ILi64EEEEEENS_6half_tENS5_IJlSB_lEEESJ_SK_NS4_8TiledMMAINS4_8MMA_AtomIJNS4_4SM904GMMA26MMA_64x256x16_F32F16F16_SSILNSO_5MajorE0ELSQ_0ELNSO_7ScaleInE1ELSR_1EEEEEENS4_6LayoutINS5_IJNSA_ILi2EEESB_SB_EEENS5_IJSB_NSA_ILi0EEESX_EEEEENS5_IJNS4_10UnderscoreES10_S10_EEEEENS4_13SM90_TMA_LOADENS4_14ComposedLayoutINS4_7SwizzleILi3ELi4ELi3EEENS4_18smem_ptr_flag_bitsILi16EEENSU_INS5_IJNSA_ILi8EEESH_EEENS5_IJSH_SB_EEEEEEEvNS4_8identityES13_S1D_vS1E_EENS_8epilogue10collective18CollectiveEpilogueINS1G_22Sm90TmaWarpSpecializedILi4ELi2ELi16ELb1ELb0EEEJSI_NS5_IJSF_NSA_ILi32EEEEEESJ_SK_SJ_SK_NS1G_6fusion15FusionCallbacksIS1K_NS1N_23LinCombPerRowBiasEltActINS1G_6thread4ReLuESJ_fSJ_SJ_fLi8ELNS_15FloatRoundStyleE2EEESI_S1M_JEEES13_NS14_INS15_ILi2ELi4ELi3EEES18_NSU_INS5_IJS19_S1L_EEENS5_IJS1L_SB_EEEEEEENS4_17SM75_U32x4_LDSM_NENS4_14SM90_TMA_STOREES1Z_NS4_17SM90_U32x4_STSM_NENS4_9Copy_AtomIJS22_SJ_EEEvEEEvvEEEEvNT_6ParamsE,"a",@progbits
	.sectionflags	@""
	.align	4
.nv.constant0._ZN7cutlass13device_kernelINS_4gemm6kernel13GemmUniversalIN4cute5tupleIJiiiiEEENS1_10collective13CollectiveMmaINS1_34MainloopSm90TmaGmmaWarpSpecializedILi4ENS5_IJNS4_1CILi1EEESB_SB_EEENS1_35KernelTmaWarpSpecializedCooperativeEEENS5_IJNSA_ILi128EEENSA_ILi256EEENSA_ILi64EEEEEENS_6half_tENS5_IJlSB_lEEESJ_SK_NS4_8TiledMMAINS4_8MMA_AtomIJNS4_4SM904GMMA26MMA_64x256x16_F32F16F16_SSILNSO_5MajorE0ELSQ_0ELNSO_7ScaleInE1ELSR_1EEEEEENS4_6LayoutINS5_IJNSA_ILi2EEESB_SB_EEENS5_IJSB_NSA_ILi0EEESX_EEEEENS5_IJNS4_10UnderscoreES10_S10_EEEEENS4_13SM90_TMA_LOADENS4_14ComposedLayoutINS4_7SwizzleILi3ELi4ELi3EEENS4_18smem_ptr_flag_bitsILi16EEENSU_INS5_IJNSA_ILi8EEESH_EEENS5_IJSH_SB_EEEEEEEvNS4_8identityES13_S1D_vS1E_EENS_8epilogue10collective18CollectiveEpilogueINS1G_22Sm90TmaWarpSpecializedILi4ELi2ELi16ELb1ELb0EEEJSI_NS5_IJSF_NSA_ILi32EEEEEESJ_SK_SJ_SK_NS1G_6fusion15FusionCallbacksIS1K_NS1N_23LinCombPerRowBiasEltActINS1G_6thread4ReLuESJ_fSJ_SJ_fLi8ELNS_15FloatRoundStyleE2EEESI_S1M_JEEES13_NS14_INS15_ILi2ELi4ELi3EEES18_NSU_INS5_IJS19_S1L_EEENS5_IJS1L_SB_EEEEEEENS4_17SM75_U32x4_LDSM_NENS4_14SM90_TMA_STOREES1Z_NS4_17SM90_U32x4_STSM_NENS4_9Copy_AtomIJS22_SJ_EEEvEEEvvEEEEvNT_6ParamsE:
	.zero		2432


//--------------------- SYMBOLS --------------------------

	.type		.nv.reservedSmem.offset0,@object
	.size		.nv.reservedSmem.offset0,0x4
	.type		__assertfail,@function
